	.target	sm_90a

	.elftype	@"ET_EXEC"


//--------------------- .note.nv.tkinfo           --------------------------
	.section	.note.nv.tkinfo,"",@"SHT_NOTE"
	.sectionflags	@"SHF_NOTE_NV_TKINFO"
	.tkinfo
        /*0018*/ 	.word	0x00000002
        /*0030*/ 	.string	""
        /*0030*/ 	.string	"ptxas"
        /*0030*/ 	.string	"Cuda compilation tools, release 13.0, V13.0.88"
        /*0030*/ 	.string	"Build cuda_13.0.r13.0/compiler.36424714_0"
        /*0030*/ 	.string	"-arch sm_90a -m 64 "



//--------------------- .note.nv.cuinfo           --------------------------
	.section	.note.nv.cuinfo,"",@"SHT_NOTE"
	.sectionflags	@"SHF_NOTE_NV_CUINFO"
        /*0018*/ 	.short	0x0002
        /*001a*/ 	.short	0x005a
        /*001c*/ 	.short	0x0082
	.zero		2


//--------------------- .nv.info                  --------------------------
	.section	.nv.info,"",@"SHT_CUDA_INFO"
	.align	4


	//----- nvinfo : EIATTR_REGCOUNT
	.align		4
        /*0000*/ 	.byte	0x04, 0x2f
        /*0002*/ 	.short	(.L_15 - .L_14)
	.align		4
.L_14:
        /*0004*/ 	.word	index@(_ZN7cutlass13device_kernelINS_4gemm6kernel13GemmUniversalIN4cute5tupleIJiiiiEEENS1_10collective13CollectiveMmaINS1_34MainloopSm90TmaGmmaWarpSpecializedILi7ENS5_IJNS4_1CILi1EEESB_SB_EEENS1_32KernelTmaWarpSpecializedPingpongEEENS5_IJNSA_ILi64EEENSA_ILi256EEENSA_ILi128EEEEEENS_10tfloat32_tENS5_IJlSB_lEEESJ_SK_NS4_8TiledMMAINS4_8MMA_AtomIJNS4_4SM904GMMA30MMA_64x256x8_F32TF32TF32_SS_TNILNSO_7ScaleInE1ELSQ_1EEEEEENS4_6LayoutISC_NS5_IJNSA_ILi0EEESU_SU_EEEEENS5_IJNS4_10UnderscoreESX_SX_EEEEENS4_13SM90_TMA_LOADENS4_14ComposedLayoutINS4_7SwizzleILi3ELi4ELi3EEENS4_18smem_ptr_flag_bitsILi32EEENST_INS5_IJNSA_ILi8EEENSA_ILi32EEEEEENS5_IJS17_SB_EEEEEEEvNS4_8identityES10_S1B_vS1C_EENS_8epilogue10collective6detail29Sm90TmaWarpSpecializedAdapterINS1F_15DefaultEpilogueISJ_SK_SK_NS1E_6thread17LinearCombinationISJ_Li1EffLNS1J_9ScaleType4KindE0ELNS_15FloatRoundStyleE2ESJ_EENS1_15EpilogueDefaultEEEEEvvEEEEvNT_6ParamsE)
        /*0008*/ 	.word	0x000000a8


	//----- nvinfo : EIATTR_FRAME_SIZE
	.align		4
.L_15:
        /*000c*/ 	.byte	0x04, 0x11
        /*000e*/ 	.short	(.L_17 - .L_16)
	.align		4
.L_16:
        /*0010*/ 	.word	index@(_ZN7cutlass13device_kernelINS_4gemm6kernel13GemmUniversalIN4cute5tupleIJiiiiEEENS1_10collective13CollectiveMmaINS1_34MainloopSm90TmaGmmaWarpSpecializedILi7ENS5_IJNS4_1CILi1EEESB_SB_EEENS1_32KernelTmaWarpSpecializedPingpongEEENS5_IJNSA_ILi64EEENSA_ILi256EEENSA_ILi128EEEEEENS_10tfloat32_tENS5_IJlSB_lEEESJ_SK_NS4_8TiledMMAINS4_8MMA_AtomIJNS4_4SM904GMMA30MMA_64x256x8_F32TF32TF32_SS_TNILNSO_7ScaleInE1ELSQ_1EEEEEENS4_6LayoutISC_NS5_IJNSA_ILi0EEESU_SU_EEEEENS5_IJNS4_10UnderscoreESX_SX_EEEEENS4_13SM90_TMA_LOADENS4_14ComposedLayoutINS4_7SwizzleILi3ELi4ELi3EEENS4_18smem_ptr_flag_bitsILi32EEENST_INS5_IJNSA_ILi8EEENSA_ILi32EEEEEENS5_IJS17_SB_EEEEEEEvNS4_8identityES10_S1B_vS1C_EENS_8epilogue10collective6detail29Sm90TmaWarpSpecializedAdapterINS1F_15DefaultEpilogueISJ_SK_SK_NS1E_6thread17LinearCombinationISJ_Li1EffLNS1J_9ScaleType4KindE0ELNS_15FloatRoundStyleE2ESJ_EENS1_15EpilogueDefaultEEEEEvvEEEEvNT_6ParamsE)
        /*0014*/ 	.word	0x00000008


	//----- nvinfo : EIATTR_MIN_STACK_SIZE
	.align		4
.L_17:
        /*0018*/ 	.byte	0x04, 0x12
        /*001a*/ 	.short	(.L_19 - .L_18)
	.align		4
.L_18:
        /*001c*/ 	.word	index@(_ZN7cutlass13device_kernelINS_4gemm6kernel13GemmUniversalIN4cute5tupleIJiiiiEEENS1_10collective13CollectiveMmaINS1_34MainloopSm90TmaGmmaWarpSpecializedILi7ENS5_IJNS4_1CILi1EEESB_SB_EEENS1_32KernelTmaWarpSpecializedPingpongEEENS5_IJNSA_ILi64EEENSA_ILi256EEENSA_ILi128EEEEEENS_10tfloat32_tENS5_IJlSB_lEEESJ_SK_NS4_8TiledMMAINS4_8MMA_AtomIJNS4_4SM904GMMA30MMA_64x256x8_F32TF32TF32_SS_TNILNSO_7ScaleInE1ELSQ_1EEEEEENS4_6LayoutISC_NS5_IJNSA_ILi0EEESU_SU_EEEEENS5_IJNS4_10UnderscoreESX_SX_EEEEENS4_13SM90_TMA_LOADENS4_14ComposedLayoutINS4_7SwizzleILi3ELi4ELi3EEENS4_18smem_ptr_flag_bitsILi32EEENST_INS5_IJNSA_ILi8EEENSA_ILi32EEEEEENS5_IJS17_SB_EEEEEEEvNS4_8identityES10_S1B_vS1C_EENS_8epilogue10collective6detail29Sm90TmaWarpSpecializedAdapterINS1F_15DefaultEpilogueISJ_SK_SK_NS1E_6thread17LinearCombinationISJ_Li1EffLNS1J_9ScaleType4KindE0ELNS_15FloatRoundStyleE2ESJ_EENS1_15EpilogueDefaultEEEEEvvEEEEvNT_6ParamsE)
        /*0020*/ 	.word	0x00000008
.L_19:


//--------------------- .nv.compat                --------------------------
	.section	.nv.compat,"",@"SHT_CUDA_COMPAT_INFO"
	.align	4
        /*0000*/ 	.byte	0x02, 0x09, 0x01, 0x00, 0x02, 0x02, 0x04, 0x00, 0x02, 0x05, 0x05, 0x00, 0x03, 0x07, 0x01, 0x01
        /*0010*/ 	.byte	0x02, 0x03, 0x01, 0x00, 0x02, 0x06, 0x01, 0x00, 0x04, 0x0b, 0x08, 0x00, 0x00, 0x00, 0x00, 0x00
        /*0020*/ 	.byte	0x00, 0x00, 0x00, 0x00


//--------------------- .nv.info._ZN7cutlass13device_kernelINS_4gemm6kernel13GemmUniversalIN4cute5tupleIJiiiiEEENS1_10collective13CollectiveMmaINS1_34MainloopSm90TmaGmmaWarpSpecializedILi7ENS5_IJNS4_1CILi1EEESB_SB_EEENS1_32KernelTmaWarpSpecializedPingpongEEENS5_IJNSA_ILi64EEENSA_ILi256EEENSA_ILi128EEEEEENS_10tfloat32_tENS5_IJlSB_lEEESJ_SK_NS4_8TiledMMAINS4_8MMA_AtomIJNS4_4SM904GMMA30MMA_64x256x8_F32TF32TF32_SS_TNILNSO_7ScaleInE1ELSQ_1EEEEEENS4_6LayoutISC_NS5_IJNSA_ILi0EEESU_SU_EEEEENS5_IJNS4_10UnderscoreESX_SX_EEEEENS4_13SM90_TMA_LOADENS4_14ComposedLayoutINS4_7SwizzleILi3ELi4ELi3EEENS4_18smem_ptr_flag_bitsILi32EEENST_INS5_IJNSA_ILi8EEENSA_ILi32EEEEEENS5_IJS17_SB_EEEEEEEvNS4_8identityES10_S1B_vS1C_EENS_8epilogue10collective6detail29Sm90TmaWarpSpecializedAdapterINS1F_15DefaultEpilogueISJ_SK_SK_NS1E_6thread17LinearCombinationISJ_Li1EffLNS1J_9ScaleType4KindE0ELNS_15FloatRoundStyleE2ESJ_EENS1_15EpilogueDefaultEEEEEvvEEEEvNT_6ParamsE --------------------------
	.section	.nv.info._ZN7cutlass13device_kernelINS_4gemm6kernel13GemmUniversalIN4cute5tupleIJiiiiEEENS1_10collective13CollectiveMmaINS1_34MainloopSm90TmaGmmaWarpSpecializedILi7ENS5_IJNS4_1CILi1EEESB_SB_EEENS1_32KernelTmaWarpSpecializedPingpongEEENS5_IJNSA_ILi64EEENSA_ILi256EEENSA_ILi128EEEEEENS_10tfloat32_tENS5_IJlSB_lEEESJ_SK_NS4_8TiledMMAINS4_8MMA_AtomIJNS4_4SM904GMMA30MMA_64x256x8_F32TF32TF32_SS_TNILNSO_7ScaleInE1ELSQ_1EEEEEENS4_6LayoutISC_NS5_IJNSA_ILi0EEESU_SU_EEEEENS5_IJNS4_10UnderscoreESX_SX_EEEEENS4_13SM90_TMA_LOADENS4_14ComposedLayoutINS4_7SwizzleILi3ELi4ELi3EEENS4_18smem_ptr_flag_bitsILi32EEENST_INS5_IJNSA_ILi8EEENSA_ILi32EEEEEENS5_IJS17_SB_EEEEEEEvNS4_8identityES10_S1B_vS1C_EENS_8epilogue10collective6detail29Sm90TmaWarpSpecializedAdapterINS1F_15DefaultEpilogueISJ_SK_SK_NS1E_6thread17LinearCombinationISJ_Li1EffLNS1J_9ScaleType4KindE0ELNS_15FloatRoundStyleE2ESJ_EENS1_15EpilogueDefaultEEEEEvvEEEEvNT_6ParamsE,"",@"SHT_CUDA_INFO"
	.sectionflags	@""
	.align	4


	//----- nvinfo : EIATTR_CUDA_API_VERSION
	.align		4
        /*0000*/ 	.byte	0x04, 0x37
        /*0002*/ 	.short	(.L_21 - .L_20)
.L_20:
        /*0004*/ 	.word	0x00000082


	//----- nvinfo : EIATTR_KPARAM_INFO
	.align		4
.L_21:
        /*0008*/ 	.byte	0x04, 0x17
        /*000a*/ 	.short	(.L_23 - .L_22)
.L_22:
        /*000c*/ 	.word	0x00000000
        /*0010*/ 	.short	0x0000
        /*0012*/ 	.short	0x0070
        /*0014*/ 	.byte	0x00, 0xf0, 0x01, 0x10


	//----- nvinfo : EIATTR_SPARSE_MMA_MASK
	.align		4
.L_23:
        /*0018*/ 	.byte	0x03, 0x50
        /*001a*/ 	.short	0x0000


	//----- nvinfo : EIATTR_MAXREG_COUNT
	.align		4
        /*001c*/ 	.byte	0x03, 0x1b
        /*001e*/ 	.short	0x00a8


	//----- nvinfo : EIATTR_NUM_BARRIERS
	.align		4
        /*0020*/ 	.byte	0x02, 0x4c
        /*0022*/ 	.byte	0x01
	.zero		1


	//----- nvinfo : EIATTR_EXTERNS
	.align		4
        /*0024*/ 	.byte	0x04, 0x0f
        /*0026*/ 	.short	(.L_25 - .L_24)


	//   ....[0]....
	.align		4
.L_24:
        /*0028*/ 	.word	index@(__assertfail)


	//----- nvinfo : EIATTR_ANNOTATIONS
	.align		4
.L_25:
        /*002c*/ 	.byte	0x04, 0x55
        /*002e*/ 	.short	(.L_27 - .L_26)


	//   ....[0]....
.L_26:
        /*0030*/ 	.word	0x00000001
        /*0034*/ 	.byte	0x30, 0x0b, 0x00, 0x00, 0x01, 0x00, 0x00, 0x00, 0x40, 0xa9, 0x00, 0x00, 0x01, 0x00, 0x00, 0x00
        /*0044*/ 	.byte	0x70, 0xb7, 0x00, 0x00


	//----- nvinfo : EIATTR_MERCURY_ISA_VERSION
	.align		4
.L_27:
        /*0048*/ 	.byte	0x03, 0x5f
        /*004a*/ 	.short	0x0101


	//----- nvinfo : EIATTR_INT_WARP_WIDE_INSTR_OFFSETS
	.align		4
        /*004c*/ 	.byte	0x04, 0x31
        /*004e*/ 	.short	(.L_29 - .L_28)


	//   ....[0]....
.L_28:
        /*0050*/ 	.word	0x00000440


	//   ....[1]....
        /*0054*/ 	.word	0x00000460


	//   ....[2]....
        /*0058*/ 	.word	0x000004e0


	//   ....[3]....
        /*005c*/ 	.word	0x000004f0


	//   ....[4]....
        /*0060*/ 	.word	0x00000500


	//   ....[5]....
        /*0064*/ 	.word	0x00000520


	//   ....[6]....
        /*0068*/ 	.word	0x000005b0


	//   ....[7]....
        /*006c*/ 	.word	0x000005d0


	//----- nvinfo : EIATTR_COOP_GROUP_MASK_REGIDS
	.align		4
.L_29:
        /*0070*/ 	.byte	0x04, 0x29
        /*0072*/ 	.short	(.L_31 - .L_30)


	//   ....[0]....
.L_30:
        /*0074*/ 	.word	0xffffffff


	//   ....[1]....
        /*0078*/ 	.word	0xffffffff


	//   ....[2]....
        /*007c*/ 	.word	0xffffffff


	//   ....[3]....
        /*0080*/ 	.word	0xffffffff


	//   ....[4]....
        /*0084*/ 	.word	0xffffffff


	//   ....[5]....
        /*0088*/ 	.word	0xffffffff


	//----- nvinfo : EIATTR_COOP_GROUP_INSTR_OFFSETS
	.align		4
.L_31:
        /*008c*/ 	.byte	0x04, 0x28
        /*008e*/ 	.short	(.L_33 - .L_32)


	//   ....[0]....
.L_32:
        /*0090*/ 	.word	0x00000070


	//   ....[1]....
        /*0094*/ 	.word	0x00000080


	//   ....[2]....
        /*0098*/ 	.word	0x00000140


	//   ....[3]....
        /*009c*/ 	.word	0x00000330


	//   ....[4]....
        /*00a0*/ 	.word	0x00000370


	//   ....[5]....
        /*00a4*/ 	.word	0x000003c0


	//----- nvinfo : EIATTR_REG_RECONFIG
	.align		4
.L_33:
        /*00a8*/ 	.byte	0x01, 0x54
	.zero		2


	//----- nvinfo : EIATTR_SYSCALL_OFFSETS
	.align		4
        /*00ac*/ 	.byte	0x04, 0x46
        /*00ae*/ 	.short	(.L_35 - .L_34)


	//   ....[0]....
.L_34:
        /*00b0*/ 	.word	0x00001600


	//----- nvinfo : EIATTR_MBARRIER_INSTR_OFFSETS
	.align		4
.L_35:
        /*00b4*/ 	.byte	0x04, 0x39
        /*00b6*/ 	.short	(.L_37 - .L_36)


	//   ....[0]....
.L_36:
        /*00b8*/ 	.word	0x00000240
        /*00bc*/ 	.word	0x000000ff
        /*00c0*/ 	.word	0x00000000
        /*00c4*/ 	.short	0x0100
        /*00c6*/ 	.byte	0x08
	.zero		1


	//   ....[1]....
        /*00c8*/ 	.word	0x00000250
        /*00cc*/ 	.word	0x000000ff
        /*00d0*/ 	.word	0x00000038
        /*00d4*/ 	.short	0x0100
        /*00d6*/ 	.byte	0x08
	.zero		1


	//   ....[2]....
        /*00d8*/ 	.word	0x00000260
        /*00dc*/ 	.word	0x000000ff
        /*00e0*/ 	.word	0x00000008
        /*00e4*/ 	.short	0x0100
        /*00e6*/ 	.byte	0x08
	.zero		1


	//   ....[3]....
        /*00e8*/ 	.word	0x00000270
        /*00ec*/ 	.word	0x000000ff
        /*00f0*/ 	.word	0x00000040
        /*00f4*/ 	.short	0x0100
        /*00f6*/ 	.byte	0x08
	.zero		1


	//   ....[4]....
        /*00f8*/ 	.word	0x00000280
        /*00fc*/ 	.word	0x000000ff
        /*0100*/ 	.word	0x00000010
        /*0104*/ 	.short	0x0100
        /*0106*/ 	.byte	0x08
	.zero		1


	//   ....[5]....
        /*0108*/ 	.word	0x00000290
        /*010c*/ 	.word	0x000000ff
        /*0110*/ 	.word	0x00000048
        /*0114*/ 	.short	0x0100
        /*0116*/ 	.byte	0x08
	.zero		1


	//   ....[6]....
        /*0118*/ 	.word	0x000002a0
        /*011c*/ 	.word	0x000000ff
        /*0120*/ 	.word	0x00000018
        /*0124*/ 	.short	0x0100
        /*0126*/ 	.byte	0x08
	.zero		1


	//   ....[7]....
        /*0128*/ 	.word	0x000002b0
        /*012c*/ 	.word	0x000000ff
        /*0130*/ 	.word	0x00000050
        /*0134*/ 	.short	0x0100
        /*0136*/ 	.byte	0x08
	.zero		1


	//   ....[8]....
        /*0138*/ 	.word	0x000002c0
        /*013c*/ 	.word	0x000000ff
        /*0140*/ 	.word	0x00000020
        /*0144*/ 	.short	0x0100
        /*0146*/ 	.byte	0x08
	.zero		1


	//   ....[9]....
        /*0148*/ 	.word	0x000002d0
        /*014c*/ 	.word	0x000000ff
        /*0150*/ 	.word	0x00000058
        /*0154*/ 	.short	0x0100
        /*0156*/ 	.byte	0x08
	.zero		1


	//   ....[10]....
        /*0158*/ 	.word	0x000002e0
        /*015c*/ 	.word	0x000000ff
        /*0160*/ 	.word	0x00000028
        /*0164*/ 	.short	0x0100
        /*0166*/ 	.byte	0x08
	.zero		1


	//   ....[11]....
        /*0168*/ 	.word	0x000002f0
        /*016c*/ 	.word	0x000000ff
        /*0170*/ 	.word	0x00000060
        /*0174*/ 	.short	0x0100
        /*0176*/ 	.byte	0x08
	.zero		1


	//   ....[12]....
        /*0178*/ 	.word	0x00000300
        /*017c*/ 	.word	0x000000ff
        /*0180*/ 	.word	0x00000030
        /*0184*/ 	.short	0x0100
        /*0186*/ 	.byte	0x08
	.zero		1


	//   ....[13]....
        /*0188*/ 	.word	0x00000310
        /*018c*/ 	.word	0x000000ff
        /*0190*/ 	.word	0x00000068
        /*0194*/ 	.short	0x0100
        /*0196*/ 	.byte	0x08
	.zero		1


	//   ....[14]....
        /*0198*/ 	.word	0x00000610
        /*019c*/ 	.word	0x000000ff
        /*01a0*/ 	.word	0x000000a0
        /*01a4*/ 	.short	0x0100
        /*01a6*/ 	.byte	0x08
	.zero		1


	//   ....[15]....
        /*01a8*/ 	.word	0x00000680
        /*01ac*/ 	.word	0x000000ff
        /*01b0*/ 	.word	0x000000a8
        /*01b4*/ 	.short	0x0100
        /*01b6*/ 	.byte	0x08
	.zero		1


	//   ....[16]....
        /*01b8*/ 	.word	0x000006a0
        /*01bc*/ 	.word	0x000000ff
        /*01c0*/ 	.word	0x00000080
        /*01c4*/ 	.short	0x0100
        /*01c6*/ 	.byte	0x09
	.zero		1


	//   ....[17]....
        /*01c8*/ 	.word	0x000006b0
        /*01cc*/ 	.word	0x000000ff
        /*01d0*/ 	.word	0x00000088
        /*01d4*/ 	.short	0x0100
        /*01d6*/ 	.byte	0x09
	.zero		1


	//   ....[18]....
        /*01d8*/ 	.word	0x000006c0
        /*01dc*/ 	.word	0x000000ff
        /*01e0*/ 	.word	0x00000090
        /*01e4*/ 	.short	0x0100
        /*01e6*/ 	.byte	0x09
	.zero		1


	//   ....[19]....
        /*01e8*/ 	.word	0x000006d0
        /*01ec*/ 	.word	0x000000ff
        /*01f0*/ 	.word	0x00000098
        /*01f4*/ 	.short	0x0100
        /*01f6*/ 	.byte	0x09
	.zero		1


	//   ....[20]....
        /*01f8*/ 	.word	0x000014e0
        /*01fc*/ 	.word	0x0000009d
        /*0200*/ 	.word	0x00000000
        /*0204*/ 	.short	0x010a
        /*0206*/ 	.byte	0x2b
	.zero		1


	//   ....[21]....
        /*0208*/ 	.word	0x00001680
        /*020c*/ 	.word	0x00000003
        /*0210*/ 	.word	0x00000000
        /*0214*/ 	.short	0x010a
        /*0216*/ 	.byte	0x3f
	.zero		1


	//   ....[22]....
        /*0218*/ 	.word	0x000016e0
        /*021c*/ 	.word	0x00000003
        /*0220*/ 	.word	0x00000000
        /*0224*/ 	.short	0x010a
        /*0226*/ 	.byte	0x3f
	.zero		1


	//   ....[23]....
        /*0228*/ 	.word	0x00002060
        /*022c*/ 	.word	0x000000ff
        /*0230*/ 	.word	0x00000000
        /*0234*/ 	.short	0x010a
        /*0236*/ 	.byte	0x06
	.zero		1


	//   ....[24]....
        /*0238*/ 	.word	0x000020a0
        /*023c*/ 	.word	0x000000ff
        /*0240*/ 	.word	0x00000000
        /*0244*/ 	.short	0x010a
        /*0246*/ 	.byte	0x06
	.zero		1


	//   ....[25]....
        /*0248*/ 	.word	0x00002930
        /*024c*/ 	.word	0x000000ff
        /*0250*/ 	.word	0x00000000
        /*0254*/ 	.short	0x0101
        /*0256*/ 	.byte	0x06
	.zero		1


	//   ....[26]....
        /*0258*/ 	.word	0x00002a20
        /*025c*/ 	.word	0x0000009e
        /*0260*/ 	.word	0x00000000
        /*0264*/ 	.short	0x0101
        /*0266*/ 	.byte	0x2c
	.zero		1


	//   ....[27]....
        /*0268*/ 	.word	0x00002b10
        /*026c*/ 	.word	0x000000ff
        /*0270*/ 	.word	0x00000000
        /*0274*/ 	.short	0x0101
        /*0276*/ 	.byte	0x04
	.zero		1


	//   ....[28]....
        /*0278*/ 	.word	0x00002bc0
        /*027c*/ 	.word	0x0000009d
        /*0280*/ 	.word	0x00000010
        /*0284*/ 	.short	0x010a
        /*0286*/ 	.byte	0x2b
	.zero		1


	//   ....[29]....
        /*0288*/ 	.word	0x0000a960
        /*028c*/ 	.word	0x000000a0
        /*0290*/ 	.word	0x00000000
        /*0294*/ 	.short	0x0101
        /*0296*/ 	.byte	0x2c
	.zero		1


	//   ....[30]....
        /*0298*/ 	.word	0x0000b2c0
        /*029c*/ 	.word	0x0000000a
        /*02a0*/ 	.word	0x00000038
        /*02a4*/ 	.short	0x010a
        /*02a6*/ 	.byte	0x3f
	.zero		1


	//   ....[31]....
        /*02a8*/ 	.word	0x0000b8d0
        /*02ac*/ 	.word	0x00000008
        /*02b0*/ 	.word	0x000000a8
        /*02b4*/ 	.short	0x0101
        /*02b6*/ 	.byte	0x3f
	.zero		1


	//   ....[32]....
        /*02b8*/ 	.word	0x0000c020
        /*02bc*/ 	.word	0x00000009
        /*02c0*/ 	.word	0x00000000
        /*02c4*/ 	.short	0x010a
        /*02c6*/ 	.byte	0x3f
	.zero		1


	//   ....[33]....
        /*02c8*/ 	.word	0x0000c0a0
        /*02cc*/ 	.word	0x00000008
        /*02d0*/ 	.word	0x00000000
        /*02d4*/ 	.short	0x010a
        /*02d6*/ 	.byte	0x3f
	.zero		1


	//   ....[34]....
        /*02d8*/ 	.word	0x0000c130
        /*02dc*/ 	.word	0x00000009
        /*02e0*/ 	.word	0x00000000
        /*02e4*/ 	.short	0x010a
        /*02e6*/ 	.byte	0x3f
	.zero		1


	//   ....[35]....
        /*02e8*/ 	.word	0x0000c1c0
        /*02ec*/ 	.word	0x00000008
        /*02f0*/ 	.word	0x00000000
        /*02f4*/ 	.short	0x010a
        /*02f6*/ 	.byte	0x3f
	.zero		1


	//   ....[36]....
        /*02f8*/ 	.word	0x0000c250
        /*02fc*/ 	.word	0x00000009
        /*0300*/ 	.word	0x00000000
        /*0304*/ 	.short	0x010a
        /*0306*/ 	.byte	0x3f
	.zero		1


	//   ....[37]....
        /*0308*/ 	.word	0x0000c2e0
        /*030c*/ 	.word	0x00000006
        /*0310*/ 	.word	0x00000000
        /*0314*/ 	.short	0x010a
        /*0316*/ 	.byte	0x3f
	.zero		1


	//   ....[38]....
        /*0318*/ 	.word	0x0000c370
        /*031c*/ 	.word	0x00000003
        /*0320*/ 	.word	0x00000000
        /*0324*/ 	.short	0x010a
        /*0326*/ 	.byte	0x3f
	.zero		1


	//   ....[39]....
        /*0328*/ 	.word	0x0000c3d0
        /*032c*/ 	.word	0x0000009f
        /*0330*/ 	.word	0x00000000
        /*0334*/ 	.short	0x010a
        /*0336*/ 	.byte	0x3f
	.zero		1


	//   ....[40]....
        /*0338*/ 	.word	0x0000c420
        /*033c*/ 	.word	0x00000003
        /*0340*/ 	.word	0x00000000
        /*0344*/ 	.short	0x010a
        /*0346*/ 	.byte	0x3f
	.zero		1


	//   ....[41]....
        /*0348*/ 	.word	0x0000c480
        /*034c*/ 	.word	0x00000004
        /*0350*/ 	.word	0x00000000
        /*0354*/ 	.short	0x010a
        /*0356*/ 	.byte	0x3f
	.zero		1


	//   ....[42]....
        /*0358*/ 	.word	0x0000c4d0
        /*035c*/ 	.word	0x0000009f
        /*0360*/ 	.word	0x00000010
        /*0364*/ 	.short	0x010a
        /*0366*/ 	.byte	0x3f
	.zero		1


	//   ....[43]....
        /*0368*/ 	.word	0x0000c5a0
        /*036c*/ 	.word	0x0000000a
        /*0370*/ 	.word	0x00000038
        /*0374*/ 	.short	0x010a
        /*0376*/ 	.byte	0x3f
	.zero		1


	//   ....[44]....
        /*0378*/ 	.word	0x0000c670
        /*037c*/ 	.word	0x00000009
        /*0380*/ 	.word	0x00000000
        /*0384*/ 	.short	0x010a
        /*0386*/ 	.byte	0x3f
	.zero		1


	//   ....[45]....
        /*0388*/ 	.word	0x0000c6c0
        /*038c*/ 	.word	0x00000008
        /*0390*/ 	.word	0x00000000
        /*0394*/ 	.short	0x010a
        /*0396*/ 	.byte	0x3f
	.zero		1


	//   ....[46]....
        /*0398*/ 	.word	0x0000c710
        /*039c*/ 	.word	0x00000009
        /*03a0*/ 	.word	0x00000000
        /*03a4*/ 	.short	0x010a
        /*03a6*/ 	.byte	0x3f
	.zero		1


	//   ....[47]....
        /*03a8*/ 	.word	0x0000c760
        /*03ac*/ 	.word	0x00000008
        /*03b0*/ 	.word	0x00000000
        /*03b4*/ 	.short	0x010a
        /*03b6*/ 	.byte	0x3f
	.zero		1


	//   ....[48]....
        /*03b8*/ 	.word	0x0000c7b0
        /*03bc*/ 	.word	0x00000009
        /*03c0*/ 	.word	0x00000000
        /*03c4*/ 	.short	0x010a
        /*03c6*/ 	.byte	0x3f
	.zero		1


	//   ....[49]....
        /*03c8*/ 	.word	0x0000c800
        /*03cc*/ 	.word	0x00000006
        /*03d0*/ 	.word	0x00000000
        /*03d4*/ 	.short	0x010a
        /*03d6*/ 	.byte	0x3f
	.zero		1


	//----- nvinfo : EIATTR_NUM_MBARRIERS
	.align		4
.L_37:
        /*03d8*/ 	.byte	0x03, 0x38
        /*03da*/ 	.short	0x0014


	//----- nvinfo : EIATTR_EXIT_INSTR_OFFSETS
	.align		4
        /*03dc*/ 	.byte	0x04, 0x1c
        /*03de*/ 	.short	(.L_39 - .L_38)


	//   ....[0]....
.L_38:
        /*03e0*/ 	.word	0x00001200


	//   ....[1]....
        /*03e4*/ 	.word	0x00001260


	//   ....[2]....
        /*03e8*/ 	.word	0x0000aff0


	//   ....[3]....
        /*03ec*/ 	.word	0x0000b020


	//   ....[4]....
        /*03f0*/ 	.word	0x0000c3c0


	//----- nvinfo : EIATTR_MAX_THREADS
	.align		4
.L_39:
        /*03f4*/ 	.byte	0x04, 0x05
        /*03f6*/ 	.short	(.L_41 - .L_40)
.L_40:
        /*03f8*/ 	.word	0x00000180
        /*03fc*/ 	.word	0x00000001
        /*0400*/ 	.word	0x00000001


	//----- nvinfo : EIATTR_CRS_STACK_SIZE
	.align		4
.L_41:
        /*0404*/ 	.byte	0x04, 0x1e
        /*0406*/ 	.short	(.L_43 - .L_42)
.L_42:
        /*0408*/ 	.word	0x00000000


	//----- nvinfo : EIATTR_CBANK_PARAM_SIZE
	.align		4
.L_43:
        /*040c*/ 	.byte	0x03, 0x19
        /*040e*/ 	.short	0x0470


	//----- nvinfo : EIATTR_PARAM_CBANK
	.align		4
        /*0410*/ 	.byte	0x04, 0x0a
        /*0412*/ 	.short	(.L_45 - .L_44)
	.align		4
.L_44:
        /*0414*/ 	.word	index@(.nv.constant0._ZN7cutlass13device_kernelINS_4gemm6kernel13GemmUniversalIN4cute5tupleIJiiiiEEENS1_10collective13CollectiveMmaINS1_34MainloopSm90TmaGmmaWarpSpecializedILi7ENS5_IJNS4_1CILi1EEESB_SB_EEENS1_32KernelTmaWarpSpecializedPingpongEEENS5_IJNSA_ILi64EEENSA_ILi256EEENSA_ILi128EEEEEENS_10tfloat32_tENS5_IJlSB_lEEESJ_SK_NS4_8TiledMMAINS4_8MMA_AtomIJNS4_4SM904GMMA30MMA_64x256x8_F32TF32TF32_SS_TNILNSO_7ScaleInE1ELSQ_1EEEEEENS4_6LayoutISC_NS5_IJNSA_ILi0EEESU_SU_EEEEENS5_IJNS4_10UnderscoreESX_SX_EEEEENS4_13SM90_TMA_LOADENS4_14ComposedLayoutINS4_7SwizzleILi3ELi4ELi3EEENS4_18smem_ptr_flag_bitsILi32EEENST_INS5_IJNSA_ILi8EEENSA_ILi32EEEEEENS5_IJS17_SB_EEEEEEEvNS4_8identityES10_S1B_vS1C_EENS_8epilogue10collective6detail29Sm90TmaWarpSpecializedAdapterINS1F_15DefaultEpilogueISJ_SK_SK_NS1E_6thread17LinearCombinationISJ_Li1EffLNS1J_9ScaleType4KindE0ELNS_15FloatRoundStyleE2ESJ_EENS1_15EpilogueDefaultEEEEEvvEEEEvNT_6ParamsE)
        /*0418*/ 	.short	0x0210
        /*041a*/ 	.short	0x0470


	//----- nvinfo : EIATTR_SW_WAR
	.align		4
.L_45:
        /*041c*/ 	.byte	0x04, 0x36
        /*041e*/ 	.short	(.L_47 - .L_46)
.L_46:
        /*0420*/ 	.word	0x00000008
.L_47:


//--------------------- .nv.callgraph             --------------------------
	.section	.nv.callgraph,"",@"SHT_CUDA_CALLGRAPH"
	.align	4
	.sectionentsize	8
	.align		4
        /*0000*/ 	.word	0x00000000
	.align		4
        /*0004*/ 	.word	0xffffffff
	.align		4
        /*0008*/ 	.word	index@(_ZN7cutlass13device_kernelINS_4gemm6kernel13GemmUniversalIN4cute5tupleIJiiiiEEENS1_10collective13CollectiveMmaINS1_34MainloopSm90TmaGmmaWarpSpecializedILi7ENS5_IJNS4_1CILi1EEESB_SB_EEENS1_32KernelTmaWarpSpecializedPingpongEEENS5_IJNSA_ILi64EEENSA_ILi256EEENSA_ILi128EEEEEENS_10tfloat32_tENS5_IJlSB_lEEESJ_SK_NS4_8TiledMMAINS4_8MMA_AtomIJNS4_4SM904GMMA30MMA_64x256x8_F32TF32TF32_SS_TNILNSO_7ScaleInE1ELSQ_1EEEEEENS4_6LayoutISC_NS5_IJNSA_ILi0EEESU_SU_EEEEENS5_IJNS4_10UnderscoreESX_SX_EEEEENS4_13SM90_TMA_LOADENS4_14ComposedLayoutINS4_7SwizzleILi3ELi4ELi3EEENS4_18smem_ptr_flag_bitsILi32EEENST_INS5_IJNSA_ILi8EEENSA_ILi32EEEEEENS5_IJS17_SB_EEEEEEEvNS4_8identityES10_S1B_vS1C_EENS_8epilogue10collective6detail29Sm90TmaWarpSpecializedAdapterINS1F_15DefaultEpilogueISJ_SK_SK_NS1E_6thread17LinearCombinationISJ_Li1EffLNS1J_9ScaleType4KindE0ELNS_15FloatRoundStyleE2ESJ_EENS1_15EpilogueDefaultEEEEEvvEEEEvNT_6ParamsE)
	.align		4
        /*000c*/ 	.word	index@(__assertfail)
	.align		4
        /*0010*/ 	.word	0x00000000
	.align		4
        /*0014*/ 	.word	0xfffffffe
	.align		4
        /*0018*/ 	.word	0x00000000
	.align		4
        /*001c*/ 	.word	0xfffffffd
	.align		4
        /*0020*/ 	.word	0x00000000
	.align		4
        /*0024*/ 	.word	0xfffffffc


//--------------------- .nv.constant4             --------------------------
	.section	.nv.constant4,"a",@progbits
	.align	8
	.align		8
.nv.constant4:
        /*0000*/ 	.dword	__assertfail
	.align		8
        /*0008*/ 	.dword	__unnamed_1
	.align		8
        /*0010*/ 	.dword	_ZN40_INTERNAL_536940e8_4_k_cu_8431d210_278204cuda3std3__45__cpo5beginE
	.align		8
        /*0018*/ 	.dword	_ZN40_INTERNAL_536940e8_4_k_cu_8431d210_278204cuda3std3__45__cpo3endE
	.align		8
        /*0020*/ 	.dword	_ZN40_INTERNAL_536940e8_4_k_cu_8431d210_278204cuda3std3__45__cpo6cbeginE
	.align		8
        /*0028*/ 	.dword	_ZN40_INTERNAL_536940e8_4_k_cu_8431d210_278204cuda3std3__45__cpo4cendE
	.align		8
        /*0030*/ 	.dword	_ZN40_INTERNAL_536940e8_4_k_cu_8431d210_278204cuda3std3__442_GLOBAL__N__536940e8_4_k_cu_8431d210_278206ignoreE
	.align		8
        /*0038*/ 	.dword	_ZN40_INTERNAL_536940e8_4_k_cu_8431d210_278204cuda3std3__419piecewise_constructE
	.align		8
        /*0040*/ 	.dword	_ZN40_INTERNAL_536940e8_4_k_cu_8431d210_278204cuda3std3__48in_placeE
	.align		8
        /*0048*/ 	.dword	_ZN40_INTERNAL_536940e8_4_k_cu_8431d210_278204cuda3std6ranges3__45__cpo4swapE
	.align		8
        /*0050*/ 	.dword	_ZN40_INTERNAL_536940e8_4_k_cu_8431d210_278204cuda3std6ranges3__45__cpo9iter_moveE
	.align		8
        /*0058*/ 	.dword	_ZN40_INTERNAL_536940e8_4_k_cu_8431d210_278204cute7productE
	.align		8
        /*0060*/ 	.dword	_ZN40_INTERNAL_536940e8_4_k_cu_8431d210_278204cute1_E
	.align		8
        /*0068*/ 	.dword	$str$22
	.align		8
        /*0070*/ 	.dword	$str$23


//--------------------- .text._ZN7cutlass13device_kernelINS_4gemm6kernel13GemmUniversalIN4cute5tupleIJiiiiEEENS1_10collective13CollectiveMmaINS1_34MainloopSm90TmaGmmaWarpSpecializedILi7ENS5_IJNS4_1CILi1EEESB_SB_EEENS1_32KernelTmaWarpSpecializedPingpongEEENS5_IJNSA_ILi64EEENSA_ILi256EEENSA_ILi128EEEEEENS_10tfloat32_tENS5_IJlSB_lEEESJ_SK_NS4_8TiledMMAINS4_8MMA_AtomIJNS4_4SM904GMMA30MMA_64x256x8_F32TF32TF32_SS_TNILNSO_7ScaleInE1ELSQ_1EEEEEENS4_6LayoutISC_NS5_IJNSA_ILi0EEESU_SU_EEEEENS5_IJNS4_10UnderscoreESX_SX_EEEEENS4_13SM90_TMA_LOADENS4_14ComposedLayoutINS4_7SwizzleILi3ELi4ELi3EEENS4_18smem_ptr_flag_bitsILi32EEENST_INS5_IJNSA_ILi8EEENSA_ILi32EEEEEENS5_IJS17_SB_EEEEEEEvNS4_8identityES10_S1B_vS1C_EENS_8epilogue10collective6detail29Sm90TmaWarpSpecializedAdapterINS1F_15DefaultEpilogueISJ_SK_SK_NS1E_6thread17LinearCombinationISJ_Li1EffLNS1J_9ScaleType4KindE0ELNS_15FloatRoundStyleE2ESJ_EENS1_15EpilogueDefaultEEEEEvvEEEEvNT_6ParamsE --------------------------
	.section	.text._ZN7cutlass13device_kernelINS_4gemm6kernel13GemmUniversalIN4cute5tupleIJiiiiEEENS1_10collective13CollectiveMmaINS1_34MainloopSm90TmaGmmaWarpSpecializedILi7ENS5_IJNS4_1CILi1EEESB_SB_EEENS1_32KernelTmaWarpSpecializedPingpongEEENS5_IJNSA_ILi64EEENSA_ILi256EEENSA_ILi128EEEEEENS_10tfloat32_tENS5_IJlSB_lEEESJ_SK_NS4_8TiledMMAINS4_8MMA_AtomIJNS4_4SM904GMMA30MMA_64x256x8_F32TF32TF32_SS_TNILNSO_7ScaleInE1ELSQ_1EEEEEENS4_6LayoutISC_NS5_IJNSA_ILi0EEESU_SU_EEEEENS5_IJNS4_10UnderscoreESX_SX_EEEEENS4_13SM90_TMA_LOADENS4_14ComposedLayoutINS4_7SwizzleILi3ELi4ELi3EEENS4_18smem_ptr_flag_bitsILi32EEENST_INS5_IJNSA_ILi8EEENSA_ILi32EEEEEENS5_IJS17_SB_EEEEEEEvNS4_8identityES10_S1B_vS1C_EENS_8epilogue10collective6detail29Sm90TmaWarpSpecializedAdapterINS1F_15DefaultEpilogueISJ_SK_SK_NS1E_6thread17LinearCombinationISJ_Li1EffLNS1J_9ScaleType4KindE0ELNS_15FloatRoundStyleE2ESJ_EENS1_15EpilogueDefaultEEEEEvvEEEEvNT_6ParamsE,"ax",@progbits
	.align	128
.text._ZN7cutlass13device_kernelINS_4gemm6kernel13GemmUniversalIN4cute5tupleIJiiiiEEENS1_10collective13CollectiveMmaINS1_34MainloopSm90TmaGmmaWarpSpecializedILi7ENS5_IJNS4_1CILi1EEESB_SB_EEENS1_32KernelTmaWarpSpecializedPingpongEEENS5_IJNSA_ILi64EEENSA_ILi256EEENSA_ILi128EEEEEENS_10tfloat32_tENS5_IJlSB_lEEESJ_SK_NS4_8TiledMMAINS4_8MMA_AtomIJNS4_4SM904GMMA30MMA_64x256x8_F32TF32TF32_SS_TNILNSO_7ScaleInE1ELSQ_1EEEEEENS4_6LayoutISC_NS5_IJNSA_ILi0EEESU_SU_EEEEENS5_IJNS4_10UnderscoreESX_SX_EEEEENS4_13SM90_TMA_LOADENS4_14ComposedLayoutINS4_7SwizzleILi3ELi4ELi3EEENS4_18smem_ptr_flag_bitsILi32EEENST_INS5_IJNSA_ILi8EEENSA_ILi32EEEEEENS5_IJS17_SB_EEEEEEEvNS4_8identityES10_S1B_vS1C_EENS_8epilogue10collective6detail29Sm90TmaWarpSpecializedAdapterINS1F_15DefaultEpilogueISJ_SK_SK_NS1E_6thread17LinearCombinationISJ_Li1EffLNS1J_9ScaleType4KindE0ELNS_15FloatRoundStyleE2ESJ_EENS1_15EpilogueDefaultEEEEEvvEEEEvNT_6ParamsE:
        .type           _ZN7cutlass13device_kernelINS_4gemm6kernel13GemmUniversalIN4cute5tupleIJiiiiEEENS1_10collective13CollectiveMmaINS1_34MainloopSm90TmaGmmaWarpSpecializedILi7ENS5_IJNS4_1CILi1EEESB_SB_EEENS1_32KernelTmaWarpSpecializedPingpongEEENS5_IJNSA_ILi64EEENSA_ILi256EEENSA_ILi128EEEEEENS_10tfloat32_tENS5_IJlSB_lEEESJ_SK_NS4_8TiledMMAINS4_8MMA_AtomIJNS4_4SM904GMMA30MMA_64x256x8_F32TF32TF32_SS_TNILNSO_7ScaleInE1ELSQ_1EEEEEENS4_6LayoutISC_NS5_IJNSA_ILi0EEESU_SU_EEEEENS5_IJNS4_10UnderscoreESX_SX_EEEEENS4_13SM90_TMA_LOADENS4_14ComposedLayoutINS4_7SwizzleILi3ELi4ELi3EEENS4_18smem_ptr_flag_bitsILi32EEENST_INS5_IJNSA_ILi8EEENSA_ILi32EEEEEENS5_IJS17_SB_EEEEEEEvNS4_8identityES10_S1B_vS1C_EENS_8epilogue10collective6detail29Sm90TmaWarpSpecializedAdapterINS1F_15DefaultEpilogueISJ_SK_SK_NS1E_6thread17LinearCombinationISJ_Li1EffLNS1J_9ScaleType4KindE0ELNS_15FloatRoundStyleE2ESJ_EENS1_15EpilogueDefaultEEEEEvvEEEEvNT_6ParamsE,@function
        .size           _ZN7cutlass13device_kernelINS_4gemm6kernel13GemmUniversalIN4cute5tupleIJiiiiEEENS1_10collective13CollectiveMmaINS1_34MainloopSm90TmaGmmaWarpSpecializedILi7ENS5_IJNS4_1CILi1EEESB_SB_EEENS1_32KernelTmaWarpSpecializedPingpongEEENS5_IJNSA_ILi64EEENSA_ILi256EEENSA_ILi128EEEEEENS_10tfloat32_tENS5_IJlSB_lEEESJ_SK_NS4_8TiledMMAINS4_8MMA_AtomIJNS4_4SM904GMMA30MMA_64x256x8_F32TF32TF32_SS_TNILNSO_7ScaleInE1ELSQ_1EEEEEENS4_6LayoutISC_NS5_IJNSA_ILi0EEESU_SU_EEEEENS5_IJNS4_10UnderscoreESX_SX_EEEEENS4_13SM90_TMA_LOADENS4_14ComposedLayoutINS4_7SwizzleILi3ELi4ELi3EEENS4_18smem_ptr_flag_bitsILi32EEENST_INS5_IJNSA_ILi8EEENSA_ILi32EEEEEENS5_IJS17_SB_EEEEEEEvNS4_8identityES10_S1B_vS1C_EENS_8epilogue10collective6detail29Sm90TmaWarpSpecializedAdapterINS1F_15DefaultEpilogueISJ_SK_SK_NS1E_6thread17LinearCombinationISJ_Li1EffLNS1J_9ScaleType4KindE0ELNS_15FloatRoundStyleE2ESJ_EENS1_15EpilogueDefaultEEEEEvvEEEEvNT_6ParamsE,(.L_x_331 - _ZN7cutlass13device_kernelINS_4gemm6kernel13GemmUniversalIN4cute5tupleIJiiiiEEENS1_10collective13CollectiveMmaINS1_34MainloopSm90TmaGmmaWarpSpecializedILi7ENS5_IJNS4_1CILi1EEESB_SB_EEENS1_32KernelTmaWarpSpecializedPingpongEEENS5_IJNSA_ILi64EEENSA_ILi256EEENSA_ILi128EEEEEENS_10tfloat32_tENS5_IJlSB_lEEESJ_SK_NS4_8TiledMMAINS4_8MMA_AtomIJNS4_4SM904GMMA30MMA_64x256x8_F32TF32TF32_SS_TNILNSO_7ScaleInE1ELSQ_1EEEEEENS4_6LayoutISC_NS5_IJNSA_ILi0EEESU_SU_EEEEENS5_IJNS4_10UnderscoreESX_SX_EEEEENS4_13SM90_TMA_LOADENS4_14ComposedLayoutINS4_7SwizzleILi3ELi4ELi3EEENS4_18smem_ptr_flag_bitsILi32EEENST_INS5_IJNSA_ILi8EEENSA_ILi32EEEEEENS5_IJS17_SB_EEEEEEEvNS4_8identityES10_S1B_vS1C_EENS_8epilogue10collective6detail29Sm90TmaWarpSpecializedAdapterINS1F_15DefaultEpilogueISJ_SK_SK_NS1E_6thread17LinearCombinationISJ_Li1EffLNS1J_9ScaleType4KindE0ELNS_15FloatRoundStyleE2ESJ_EENS1_15EpilogueDefaultEEEEEvvEEEEvNT_6ParamsE)
        .other          _ZN7cutlass13device_kernelINS_4gemm6kernel13GemmUniversalIN4cute5tupleIJiiiiEEENS1_10collective13CollectiveMmaINS1_34MainloopSm90TmaGmmaWarpSpecializedILi7ENS5_IJNS4_1CILi1EEESB_SB_EEENS1_32KernelTmaWarpSpecializedPingpongEEENS5_IJNSA_ILi64EEENSA_ILi256EEENSA_ILi128EEEEEENS_10tfloat32_tENS5_IJlSB_lEEESJ_SK_NS4_8TiledMMAINS4_8MMA_AtomIJNS4_4SM904GMMA30MMA_64x256x8_F32TF32TF32_SS_TNILNSO_7ScaleInE1ELSQ_1EEEEEENS4_6LayoutISC_NS5_IJNSA_ILi0EEESU_SU_EEEEENS5_IJNS4_10UnderscoreESX_SX_EEEEENS4_13SM90_TMA_LOADENS4_14ComposedLayoutINS4_7SwizzleILi3ELi4ELi3EEENS4_18smem_ptr_flag_bitsILi32EEENST_INS5_IJNSA_ILi8EEENSA_ILi32EEEEEENS5_IJS17_SB_EEEEEEEvNS4_8identityES10_S1B_vS1C_EENS_8epilogue10collective6detail29Sm90TmaWarpSpecializedAdapterINS1F_15DefaultEpilogueISJ_SK_SK_NS1E_6thread17LinearCombinationISJ_Li1EffLNS1J_9ScaleType4KindE0ELNS_15FloatRoundStyleE2ESJ_EENS1_15EpilogueDefaultEEEEEvvEEEEvNT_6ParamsE,@"STO_CUDA_ENTRY STV_DEFAULT"
_ZN7cutlass13device_kernelINS_4gemm6kernel13GemmUniversalIN4cute5tupleIJiiiiEEENS1_10collective13CollectiveMmaINS1_34MainloopSm90TmaGmmaWarpSpecializedILi7ENS5_IJNS4_1CILi1EEESB_SB_EEENS1_32KernelTmaWarpSpecializedPingpongEEENS5_IJNSA_ILi64EEENSA_ILi256EEENSA_ILi128EEEEEENS_10tfloat32_tENS5_IJlSB_lEEESJ_SK_NS4_8TiledMMAINS4_8MMA_AtomIJNS4_4SM904GMMA30MMA_64x256x8_F32TF32TF32_SS_TNILNSO_7ScaleInE1ELSQ_1EEEEEENS4_6LayoutISC_NS5_IJNSA_ILi0EEESU_SU_EEEEENS5_IJNS4_10UnderscoreESX_SX_EEEEENS4_13SM90_TMA_LOADENS4_14ComposedLayoutINS4_7SwizzleILi3ELi4ELi3EEENS4_18smem_ptr_flag_bitsILi32EEENST_INS5_IJNSA_ILi8EEENSA_ILi32EEEEEENS5_IJS17_SB_EEEEEEEvNS4_8identityES10_S1B_vS1C_EENS_8epilogue10collective6detail29Sm90TmaWarpSpecializedAdapterINS1F_15DefaultEpilogueISJ_SK_SK_NS1E_6thread17LinearCombinationISJ_Li1EffLNS1J_9ScaleType4KindE0ELNS_15FloatRoundStyleE2ESJ_EENS1_15EpilogueDefaultEEEEEvvEEEEvNT_6ParamsE:
[----:B------:R-:W0:Y:S02]  /*0000*/  LDC R1, c[0x0][0x28] ;  /* 0x00000a00ff017b82 */ /* 0x000e240000000800 */
[----:B0-----:R-:W-:Y:S01]  /*0010*/  VIADD R1, R1, 0xfffffff8 ;  /* 0xfffffff801017836 */ /* 0x001fe20000000000 */
[----:B------:R-:W0:Y:S01]  /*0020*/  S2R R4, SR_TID.X ;  /* 0x0000000000047919 */ /* 0x000e220000002100 */
[----:B------:R-:W-:Y:S01]  /*0030*/  ELECT P0, URZ, PT ;  /* 0x00000000003f782f */ /* 0x000fe20003800000 */
[----:B------:R-:W-:Y:S01]  /*0040*/  BSSY B0, `(.L_x_0) ;  /* 0x000000f000007945 */ /* 0x000fe20003800000 */
[--C-:B0-----:R-:W-:Y:S02]  /*0050*/  SHF.R.U32.HI R0, RZ, 0x5, R4.reuse ;  /* 0x00000005ff007819 */ /* 0x101fe40000011604 */
[----:B------:R-:W-:-:S03]  /*0060*/  SHF.R.U32.HI R5, RZ, 0x7, R4 ;  /* 0x00000007ff057819 */ /* 0x000fc60000011604 */
[----:B------:R-:W0:Y:S04]  /*0070*/  SHFL.IDX PT, R2, R0, RZ, 0x1f ;  /* 0x00001fff00027589 */ /* 0x000e2800000e0000 */
[----:B------:R1:W2:Y:S01]  /*0080*/  SHFL.IDX PT, R8, R5, RZ, 0x1f ;  /* 0x00001fff05087589 */ /* 0x0002a200000e0000 */
[----:B0-----:R-:W-:-:S13]  /*0090*/  ISETP.NE.OR P0, PT, R2, RZ, !P0 ;  /* 0x000000ff0200720c */ /* 0x001fda0004705670 */
[----:B-12---:R-:W-:Y:S05]  /*00a0*/  @P0 BRA `(.L_x_1) ;  /* 0x0000000000200947 */ /* 0x006fea0003800000 */
[----:B------:R-:W-:Y:S02]  /*00b0*/  ULDC.64 UR4, c[0x0][0x198] ;  /* 0x0000660000047ab9 */ /* 0x000fe40000000a00 */
[----:B------:R-:W-:Y:S02]  /*00c0*/  UIADD3 UR6, UP0, UR4, 0xf0, URZ ;  /* 0x000000f004067890 */ /* 0x000fe4000ff1e03f */
[----:B------:R-:W-:Y:S02]  /*00d0*/  UIADD3 UR4, UP1, UR4, 0x1f0, URZ ;  /* 0x000001f004047890 */ /* 0x000fe4000ff3e03f */
[----:B------:R-:W-:Y:S02]  /*00e0*/  UIADD3.X UR7, URZ, UR5, URZ, UP0, !UPT ;  /* 0x000000053f077290 */ /* 0x000fe400087fe43f */
[----:B------:R-:W-:-:S07]  /*00f0*/  UIADD3.X UR5, URZ, UR5, URZ, UP1, !UPT ;  /* 0x000000053f057290 */ /* 0x000fce0008ffe43f */
[----:B------:R0:W-:Y:S02]  /*0100*/  UTMACCTL.PF [UR6] ;  /* 0x00000000060079b9 */ /* 0x0001e40008040000 */
[----:B------:R0:W-:Y:S02]  /*0110*/  UTMACCTL.PF [UR4] ;  /* 0x00000000040079b9 */ /* 0x0001e40008040000 */
[----:B0-----:R-:W-:Y:S01]  /*0120*/  NOP ;  /* 0x0000000000007918 */ /* 0x001fe20000000000 */
.L_x_1:
[----:B------:R-:W-:Y:S05]  /*0130*/  BSYNC B0 ;  /* 0x0000000000007941 */ /* 0x000fea0003800000 */
.L_x_0:
[----:B------:R-:W0:Y:S02]  /*0140*/  SHFL.IDX PT, R3, R0, RZ, 0x1f ;  /* 0x00001fff00037589 */ /* 0x000e2400000e0000 */
[----:B0-----:R-:W-:-:S13]  /*0150*/  ISETP.NE.AND P0, PT, R3, RZ, PT ;  /* 0x000000ff0300720c */ /* 0x001fda0003f05270 */
[----:B------:R-:W-:Y:S05]  /*0160*/  @P0 BRA `(.L_x_2) ;  /* 0x0000000000700947 */ /* 0x000fea0003800000 */
[----:B------:R-:W0:Y:S01]  /*0170*/  S2UR UR8, SR_CgaCtaId ;  /* 0x00000000000879c3 */ /* 0x000e220000008800 */
[----:B------:R-:W-:Y:S01]  /*0180*/  UMOV UR4, 0x400 ;  /* 0x0000040000047882 */ /* 0x000fe20000000000 */
[----:B------:R-:W-:Y:S01]  /*0190*/  UMOV UR5, 0x1 ;  /* 0x0000000100057882 */ /* 0x000fe20000000000 */
[----:B------:R-:W-:Y:S01]  /*01a0*/  UMOV UR6, 0x80 ;  /* 0x0000008000067882 */ /* 0x000fe20000000000 */
[----:B------:R-:W-:Y:S01]  /*01b0*/  ELECT P0, URZ, PT ;  /* 0x00000000003f782f */ /* 0x000fe20003800000 */
[----:B------:R-:W-:-:S04]  /*01c0*/  UIADD3 UR6, -UR6, 0x100000, URZ ;  /* 0x0010000006067890 */ /* 0x000fc8000fffe13f */
[----:B------:R-:W-:Y:S02]  /*01d0*/  USHF.L.U32 UR7, UR6, 0xb, URZ ;  /* 0x0000000b06077899 */ /* 0x000fe4000800063f */
[----:B------:R-:W-:Y:S02]  /*01e0*/  USHF.L.U32 UR6, UR6, 0x1, URZ ;  /* 0x0000000106067899 */ /* 0x000fe4000800063f */
[----:B0-----:R-:W-:Y:S02]  /*01f0*/  ULEA UR8, UR8, UR4, 0x18 ;  /* 0x0000000408087291 */ /* 0x001fe4000f8ec03f */
[----:B------:R-:W-:-:S04]  /*0200*/  UIADD3 UR4, -UR5, 0x100000, URZ ;  /* 0x0010000005047890 */ /* 0x000fc8000fffe13f */
[----:B------:R-:W-:Y:S02]  /*0210*/  USHF.L.U32 UR5, UR4, 0xb, URZ ;  /* 0x0000000b04057899 */ /* 0x000fe4000800063f */
[----:B------:R-:W-:Y:S01]  /*0220*/  USHF.L.U32 UR4, UR4, 0x1, URZ ;  /* 0x0000000104047899 */ /* 0x000fe2000800063f */
[----:B------:R-:W0:Y:S11]  /*0230*/  FENCE.VIEW.ASYNC.S ;  /* 0x00000000000073c6 */ /* 0x000e360000000000 */
[----:B0-----:R0:W1:Y:S01]  /*0240*/  SYNCS.EXCH.64 URZ, [UR8], UR4 ;  /* 0x00000004083f75b2 */ /* 0x0010620008000100 */
[----:B------:R0:W2:Y:S01]  /*0250*/  SYNCS.EXCH.64 URZ, [UR8+0x38], UR6 ;  /* 0x00003806083f75b2 */ /* 0x0000a20008000100 */
[----:B------:R0:W3:Y:S01]  /*0260*/  SYNCS.EXCH.64 URZ, [UR8+0x8], UR4 ;  /* 0x00000804083f75b2 */ /* 0x0000e20008000100 */
[----:B------:R0:W4:Y:S01]  /*0270*/  SYNCS.EXCH.64 URZ, [UR8+0x40], UR6 ;  /* 0x00004006083f75b2 */ /* 0x0001220008000100 */
[----:B------:R0:W0:Y:S01]  /*0280*/  SYNCS.EXCH.64 URZ, [UR8+0x10], UR4 ;  /* 0x00001004083f75b2 */ /* 0x0000220008000100 */
        /* <DEDUP_REMOVED lines=9> */
[----:B------:R-:W-:Y:S01]  /*0320*/  NOP ;  /* 0x0000000000007918 */ /* 0x000fe20000000000 */
.L_x_2:
[----:B------:R-:W5:Y:S01]  /*0330*/  SHFL.IDX PT, R6, R0, RZ, 0x1f ;  /* 0x00001fff00067589 */ /* 0x000f6200000e0000 */
[----:B------:R-:W-:Y:S01]  /*0340*/  ELECT P0, URZ, PT ;  /* 0x00000000003f782f */ /* 0x000fe20003800000 */
[----:B------:R-:W-:Y:S01]  /*0350*/  NOP ;  /* 0x0000000000007918 */ /* 0x000fe20000000000 */
[----:B------:R-:W-:Y:S01]  /*0360*/  ELECT P1, URZ, PT ;  /* 0x00000000003f782f */ /* 0x000fe20003820000 */
[----:B------:R-:W1:Y:S01]  /*0370*/  SHFL.IDX PT, R3, R0, RZ, 0x1f ;  /* 0x00001fff00037589 */ /* 0x000e6200000e0000 */
[----:B0-----:R-:W-:Y:S01]  /*0380*/  UMOV UR4, 0x20 ;  /* 0x0000002000047882 */ /* 0x001fe20000000000 */
[----:B------:R-:W-:Y:S01]  /*0390*/  UMOV UR11, 0x80 ;  /* 0x00000080000b7882 */ /* 0x000fe20000000000 */
[----:B------:R-:W-:Y:S01]  /*03a0*/  NOP ;  /* 0x0000000000007918 */ /* 0x000fe20000000000 */
[C---:B------:R-:W-:Y:S01]  /*03b0*/  VIADD R33, R8.reuse, 0xffffffff ;  /* 0xffffffff08217836 */ /* 0x040fe20000000000 */
[----:B------:R-:W0:Y:S01]  /*03c0*/  SHFL.IDX PT, R5, R5, RZ, 0x1f ;  /* 0x00001fff05057589 */ /* 0x000e2200000e0000 */
[----:B------:R-:W-:Y:S01]  /*03d0*/  ULDC.64 UR38, c[0x0][0x208] ;  /* 0x0000820000267ab9 */ /* 0x000fe20000000a00 */
[----:B------:R-:W-:-:S02]  /*03e0*/  ISETP.NE.AND P2, PT, R8, RZ, PT ;  /* 0x000000ff0800720c */ /* 0x000fc40003f45270 */
[----:B------:R-:W-:Y:S02]  /*03f0*/  ISETP.GE.U32.AND P3, PT, R33, 0x2, PT ;  /* 0x000000022100780c */ /* 0x000fe40003f66070 */
[----:B-----5:R-:W-:Y:S02]  /*0400*/  ISETP.NE.OR P0, PT, R6, RZ, !P0 ;  /* 0x000000ff0600720c */ /* 0x020fe40004705670 */
[----:B-1----:R-:W-:Y:S02]  /*0410*/  ISETP.NE.OR P1, PT, R3, RZ, !P1 ;  /* 0x000000ff0300720c */ /* 0x002fe40004f25670 */
[----:B------:R-:W-:-:S04]  /*0420*/  SHF.R.S32.HI R3, RZ, 0x1f, R2 ;  /* 0x0000001fff037819 */ /* 0x000fc80000011402 */
[----:B------:R-:W-:-:S05]  /*0430*/  LEA.HI R3, R3, R2, RZ, 0x2 ;  /* 0x0000000203037211 */ /* 0x000fca00078f10ff */
[----:B------:R-:W-:Y:S01]  /*0440*/  VOTEU.ALL UP0, P0 ;  /* 0x00000000003f7886 */ /* 0x000fe20000000000 */
[----:B------:R-:W-:Y:S01]  /*0450*/  LOP3.LUT R3, R3, 0xfffffffc, RZ, 0xc0, !PT ;  /* 0xfffffffc03037812 */ /* 0x000fe200078ec0ff */
[----:B------:R-:W-:-:S03]  /*0460*/  VOTEU.ALL UP1, P1 ;  /* 0x00000000003f7886 */ /* 0x000fc60000820000 */
[----:B------:R-:W1:Y:S01]  /*0470*/  @!UP0 S2UR UR7, SR_CgaCtaId ;  /* 0x00000000000789c3 */ /* 0x000e620000008800 */
[----:B------:R-:W-:Y:S01]  /*0480*/  @!UP0 UMOV UR6, 0x400 ;  /* 0x0000040000068882 */ /* 0x000fe20000000000 */
[----:B------:R-:W-:-:S04]  /*0490*/  @!UP0 UIADD3 UR4, -UR4, 0x100000, URZ ;  /* 0x0010000004048890 */ /* 0x000fc8000fffe13f */
[----:B------:R-:W-:Y:S02]  /*04a0*/  @!UP0 USHF.L.U32 UR5, UR4, 0xb, URZ ;  /* 0x0000000b04058899 */ /* 0x000fe4000800063f */
[----:B------:R-:W-:Y:S01]  /*04b0*/  @!UP0 USHF.L.U32 UR4, UR4, 0x1, URZ ;  /* 0x0000000104048899 */ /* 0x000fe2000800063f */
[----:B------:R-:W-:Y:S01]  /*04c0*/  IMAD.IADD R0, R2, 0x1, -R3 ;  /* 0x0000000102007824 */ /* 0x000fe200078e0a03 */
[----:B------:R-:W-:Y:S01]  /*04d0*/  @!UP1 UMOV UR9, 0x400 ;  /* 0x0000040000099882 */ /* 0x000fe20000000000 */
[----:B------:R-:W-:Y:S01]  /*04e0*/  VOTEU.ALL UP2, P1 ;  /* 0x00000000003f7886 */ /* 0x000fe20000840000 */
[----:B------:R-:W-:Y:S01]  /*04f0*/  VOTEU.ALL UP3, P1 ;  /* 0x00000000003f7886 */ /* 0x000fe20000860000 */
[----:B------:R-:W-:Y:S01]  /*0500*/  VOTEU.ALL UP4, P1 ;  /* 0x00000000003f7886 */ /* 0x000fe20000880000 */
[----:B------:R-:W5:Y:S01]  /*0510*/  @!UP1 S2UR UR10, SR_CgaCtaId ;  /* 0x00000000000a99c3 */ /* 0x000f620000008800 */
[----:B------:R-:W-:Y:S01]  /*0520*/  VOTEU.ALL UP5, P1 ;  /* 0x00000000003f7886 */ /* 0x000fe200008a0000 */
[----:B------:R-:W-:-:S04]  /*0530*/  SHF.R.S32.HI R3, RZ, 0x1f, R4 ;  /* 0x0000001fff037819 */ /* 0x000fc80000011404 */
[----:B------:R-:W-:-:S04]  /*0540*/  LEA.HI R3, R3, R4, RZ, 0x7 ;  /* 0x0000000403037211 */ /* 0x000fc800078f38ff */
[----:B------:R-:W-:-:S05]  /*0550*/  LOP3.LUT R3, R3, 0xffffff80, RZ, 0xc0, !PT ;  /* 0xffffff8003037812 */ /* 0x000fca00078ec0ff */
[----:B------:R-:W-:Y:S01]  /*0560*/  IMAD.IADD R3, R4, 0x1, -R3 ;  /* 0x0000000104037824 */ /* 0x000fe200078e0a03 */
[----:B-1----:R-:W-:Y:S02]  /*0570*/  @!UP0 ULEA UR8, UR7, UR6, 0x18 ;  /* 0x0000000607088291 */ /* 0x002fe4000f8ec03f */
[----:B------:R-:W-:-:S04]  /*0580*/  @!UP1 UIADD3 UR6, -UR11, 0x100000, URZ ;  /* 0x001000000b069890 */ /* 0x000fc8000fffe13f */
[----:B------:R-:W-:Y:S02]  /*0590*/  @!UP1 USHF.L.U32 UR7, UR6, 0xb, URZ ;  /* 0x0000000b06079899 */ /* 0x000fe4000800063f */
[----:B------:R-:W-:Y:S01]  /*05a0*/  @!UP1 USHF.L.U32 UR6, UR6, 0x1, URZ ;  /* 0x0000000106069899 */ /* 0x000fe2000800063f */
[----:B------:R-:W-:Y:S01]  /*05b0*/  VOTEU.ALL UP0, P0 ;  /* 0x00000000003f7886 */ /* 0x000fe20000000000 */
[----:B-----5:R-:W-:Y:S01]  /*05c0*/  @!UP1 ULEA UR9, UR10, UR9, 0x18 ;  /* 0x000000090a099291 */ /* 0x020fe2000f8ec03f */
[----:B------:R-:W-:Y:S02]  /*05d0*/  VOTEU.ALL UP1, P0 ;  /* 0x00000000003f7886 */ /* 0x000fe40000020000 */
[----:B------:R-:W-:Y:S01]  /*05e0*/  ULDC.64 UR10, c[0x0][0x598] ;  /* 0x00016600000a7ab9 */ /* 0x000fe20000000a00 */
[----:B------:R-:W-:Y:S01]  /*05f0*/  ISETP.NE.AND P0, PT, R0, 0x3, PT ;  /* 0x000000030000780c */ /* 0x000fe20003f05270 */
[----:B------:R-:W1:Y:S02]  /*0600*/  FENCE.VIEW.ASYNC.S ;  /* 0x00000000000073c6 */ /* 0x000e640000000000 */
[----:B-1----:R1:W2:Y:S01]  /*0610*/  @!UP0 SYNCS.EXCH.64 URZ, [UR8+0xa0], UR4 ;  /* 0x0000a004083f85b2 */ /* 0x0022a20008000100 */
[----:B------:R-:W-:-:S02]  /*0620*/  ISETP.NE.U32.AND P1, PT, RZ, UR10, PT ;  /* 0x0000000aff007c0c */ /* 0x000fc4000bf25070 */
[----:B------:R-:W-:Y:S02]  /*0630*/  ISETP.EQ.OR P0, PT, R0, RZ, !P0 ;  /* 0x000000ff0000720c */ /* 0x000fe40004702670 */
[----:B------:R-:W-:Y:S02]  /*0640*/  ISETP.NE.AND.EX P1, PT, RZ, UR11, PT, P1 ;  /* 0x0000000bff007c0c */ /* 0x000fe4000bf25310 */
[----:B------:R-:W-:-:S04]  /*0650*/  ISETP.EQ.AND P0, PT, R8, RZ, P0 ;  /* 0x000000ff0800720c */ /* 0x000fc80000702270 */
[----:B------:R-:W-:-:S04]  /*0660*/  SEL R16, RZ, 0x1, !P0 ;  /* 0x00000001ff107807 */ /* 0x000fc80004000000 */
[----:B------:R-:W-:Y:S01]  /*0670*/  SEL R16, R16, 0x2, P3 ;  /* 0x0000000210107807 */ /* 0x000fe20001800000 */
[----:B------:R1:W2:Y:S01]  /*0680*/  @!UP1 SYNCS.EXCH.64 URZ, [UR8+0xa8], UR4 ;  /* 0x0000a804083f95b2 */ /* 0x0002a20008000100 */
[----:B------:R-:W-:Y:S01]  /*0690*/  NOP ;  /* 0x0000000000007918 */ /* 0x000fe20000000000 */
[----:B------:R1:W2:Y:S01]  /*06a0*/  @!UP2 SYNCS.EXCH.64 URZ, [UR9+0x80], UR6 ;  /* 0x00008006093fa5b2 */ /* 0x0002a20008000100 */
[----:B------:R1:W2:Y:S01]  /*06b0*/  @!UP3 SYNCS.EXCH.64 URZ, [UR9+0x88], UR6 ;  /* 0x00008806093fb5b2 */ /* 0x0002a20008000100 */
[----:B------:R1:W2:Y:S01]  /*06c0*/  @!UP4 SYNCS.EXCH.64 URZ, [UR9+0x90], UR6 ;  /* 0x00009006093fc5b2 */ /* 0x0002a20008000100 */
[----:B------:R1:W2:Y:S01]  /*06d0*/  @!UP5 SYNCS.EXCH.64 URZ, [UR9+0x98], UR6 ;  /* 0x00009806093fd5b2 */ /* 0x0002a20008000100 */
[----:B------:R-:W-:Y:S01]  /*06e0*/  NOP ;  /* 0x0000000000007918 */ /* 0x000fe20000000000 */
[----:B--234-:R-:W-:Y:S06]  /*06f0*/  BAR.SYNC.DEFER_BLOCKING 0x0 ;  /* 0x0000000000007b1d */ /* 0x01cfec0000010000 */
[----:B01----:R-:W-:Y:S05]  /*0700*/  @!P1 BRA `(.L_x_3) ;  /* 0x00000000001c9947 */ /* 0x003fea0003800000 */
[----:B------:R-:W0:Y:S02]  /*0710*/  LDC.64 R6, c[0x0][0x598] ;  /* 0x00016600ff067b82 */ /* 0x000e240000000a00 */
[----:B0-----:R-:W2:Y:S02]  /*0720*/  LDG.E.64 R6, desc[UR38][R6.64] ;  /* 0x0000002606067981 */ /* 0x001ea4000c1e1b00 */
[----:B--2---:R-:W-:-:S04]  /*0730*/  ISETP.NE.U32.AND P0, PT, R6, RZ, PT ;  /* 0x000000ff0600720c */ /* 0x004fc80003f05070 */
[----:B------:R-:W-:-:S13]  /*0740*/  ISETP.NE.AND.EX P0, PT, R7, RZ, PT, P0 ;  /* 0x000000ff0700720c */ /* 0x000fda0003f05300 */
[----:B------:R-:W-:Y:S05]  /*0750*/  @!P0 BRA `(.L_x_3) ;  /* 0x0000000000088947 */ /* 0x000fea0003800000 */
[----:B------:R1:W5:Y:S01]  /*0760*/  LD.E R153, desc[UR38][R6.64] ;  /* 0x0000002606997980 */ /* 0x000362000c101900 */
[----:B------:R-:W-:Y:S05]  /*0770*/  BRA `(.L_x_4) ;  /* 0x0000000000247947 */ /* 0x000fea0003800000 */
.L_x_3:
[----:B------:R-:W-:Y:S02]  /*0780*/  ULDC.64 UR4, c[0x0][0x588] ;  /* 0x0001620000047ab9 */ /* 0x000fe40000000a00 */
[----:B------:R-:W-:-:S04]  /*0790*/  ISETP.NE.U32.AND P0, PT, RZ, UR4, PT ;  /* 0x00000004ff007c0c */ /* 0x000fc8000bf05070 */
[----:B------:R-:W-:-:S13]  /*07a0*/  ISETP.NE.AND.EX P0, PT, RZ, UR5, PT, P0 ;  /* 0x00000005ff007c0c */ /* 0x000fda000bf05300 */
[----:B------:R-:W-:Y:S05]  /*07b0*/  @!P0 BRA `(.L_x_5) ;  /* 0x00000000000c8947 */ /* 0x000fea0003800000 */
[----:B------:R-:W0:Y:S02]  /*07c0*/  LDC.64 R6, c[0x0][0x588] ;  /* 0x00016200ff067b82 */ /* 0x000e240000000a00 */
[----:B0-----:R0:W5:Y:S01]  /*07d0*/  LDG.E R153, desc[UR38][R6.64] ;  /* 0x0000002606997981 */ /* 0x001162000c1e1900 */
[----:B------:R-:W-:Y:S05]  /*07e0*/  BRA `(.L_x_4) ;  /* 0x0000000000087947 */ /* 0x000fea0003800000 */
.L_x_5:
[----:B------:R-:W-:Y:S02]  /*07f0*/  ULDC UR4, c[0x0][0x580] ;  /* 0x0001600000047ab9 */ /* 0x000fe40000000800 */
[----:B------:R-:W-:-:S07]  /*0800*/  IMAD.U32 R153, RZ, RZ, UR4 ;  /* 0x00000004ff997e24 */ /* 0x000fce000f8e00ff */
.L_x_4:
[----:B------:R-:W-:Y:S02]  /*0810*/  ULDC.64 UR4, c[0x0][0x5a0] ;  /* 0x0001680000047ab9 */ /* 0x000fe40000000a00 */
[----:B------:R-:W-:-:S04]  /*0820*/  ISETP.NE.U32.AND P0, PT, RZ, UR4, PT ;  /* 0x00000004ff007c0c */ /* 0x000fc8000bf05070 */
[----:B------:R-:W-:-:S13]  /*0830*/  ISETP.NE.AND.EX P0, PT, RZ, UR5, PT, P0 ;  /* 0x00000005ff007c0c */ /* 0x000fda000bf05300 */
[----:B------:R-:W-:Y:S05]  /*0840*/  @!P0 BRA `(.L_x_6) ;  /* 0x00000000001c8947 */ /* 0x000fea0003800000 */
[----:B01----:R-:W0:Y:S02]  /*0850*/  LDC.64 R6, c[0x0][0x5a0] ;  /* 0x00016800ff067b82 */ /* 0x003e240000000a00 */
[----:B0-----:R-:W2:Y:S02]  /*0860*/  LDG.E.64 R6, desc[UR38][R6.64] ;  /* 0x0000002606067981 */ /* 0x001ea4000c1e1b00 */
[----:B--2---:R-:W-:-:S04]  /*0870*/  ISETP.NE.U32.AND P0, PT, R6, RZ, PT ;  /* 0x000000ff0600720c */ /* 0x004fc80003f05070 */
[----:B------:R-:W-:-:S13]  /*0880*/  ISETP.NE.AND.EX P0, PT, R7, RZ, PT, P0 ;  /* 0x000000ff0700720c */ /* 0x000fda0003f05300 */
[----:B------:R-:W-:Y:S05]  /*0890*/  @!P0 BRA `(.L_x_6) ;  /* 0x0000000000088947 */ /* 0x000fea0003800000 */
[----:B------:R3:W5:Y:S01]  /*08a0*/  LD.E R152, desc[UR38][R6.64] ;  /* 0x0000002606987980 */ /* 0x000762000c101900 */
[----:B------:R-:W-:Y:S05]  /*08b0*/  BRA `(.L_x_7) ;  /* 0x0000000000247947 */ /* 0x000fea0003800000 */
.L_x_6:
[----:B------:R-:W-:Y:S02]  /*08c0*/  ULDC.64 UR4, c[0x0][0x590] ;  /* 0x0001640000047ab9 */ /* 0x000fe40000000a00 */
[----:B------:R-:W-:-:S04]  /*08d0*/  ISETP.NE.U32.AND P0, PT, RZ, UR4, PT ;  /* 0x00000004ff007c0c */ /* 0x000fc8000bf05070 */
[----:B------:R-:W-:-:S13]  /*08e0*/  ISETP.NE.AND.EX P0, PT, RZ, UR5, PT, P0 ;  /* 0x00000005ff007c0c */ /* 0x000fda000bf05300 */
[----:B------:R-:W-:Y:S05]  /*08f0*/  @!P0 BRA `(.L_x_8) ;  /* 0x00000000000c8947 */ /* 0x000fea0003800000 */
[----:B01----:R-:W0:Y:S02]  /*0900*/  LDC.64 R6, c[0x0][0x590] ;  /* 0x00016400ff067b82 */ /* 0x003e240000000a00 */
[----:B0-----:R2:W5:Y:S01]  /*0910*/  LDG.E R152, desc[UR38][R6.64] ;  /* 0x0000002606987981 */ /* 0x001562000c1e1900 */
[----:B------:R-:W-:Y:S05]  /*0920*/  BRA `(.L_x_7) ;  /* 0x0000000000087947 */ /* 0x000fea0003800000 */
.L_x_8:
[----:B------:R-:W-:Y:S02]  /*0930*/  ULDC UR4, c[0x0][0x584] ;  /* 0x0001610000047ab9 */ /* 0x000fe40000000800 */
[----:B------:R-:W-:-:S07]  /*0940*/  IMAD.U32 R152, RZ, RZ, UR4 ;  /* 0x00000004ff987e24 */ /* 0x000fce000f8e00ff */
.L_x_7:
[----:B------:R-:W4:Y:S01]  /*0950*/  LDC R2, c[0x0][0x65c] ;  /* 0x00019700ff027b82 */ /* 0x000f220000000800 */
[----:B------:R-:W4:Y:S01]  /*0960*/  S2R R14, SR_CTAID.Y ;  /* 0x00000000000e7919 */ /* 0x000f220000002600 */
[----:B------:R-:W-:Y:S01]  /*0970*/  ULDC UR6, c[0x0][0x28c] ;  /* 0x0000a30000067ab9 */ /* 0x000fe20000000800 */
[----:B------:R-:W-:Y:S01]  /*0980*/  ISETP.NE.AND P0, PT, R8, 0x2, PT ;  /* 0x000000020800780c */ /* 0x000fe20003f05270 */
[----:B------:R-:W-:Y:S01]  /*0990*/  UIADD3 UR6, UR6, 0x7f, URZ ;  /* 0x0000007f06067890 */ /* 0x000fe2000fffe03f */
[----:B0123--:R-:W0:Y:S01]  /*09a0*/  S2R R6, SR_CTAID.X ;  /* 0x0000000000067919 */ /* 0x00fe220000002500 */
[----:B------:R-:W-:Y:S01]  /*09b0*/  IMAD.MOV.U32 R7, RZ, RZ, RZ ;  /* 0x000000ffff077224 */ /* 0x000fe200078e00ff */
[----:B------:R-:W-:Y:S01]  /*09c0*/  UMOV UR36, URZ ;  /* 0x0000003f00247c82 */ /* 0x000fe20008000000 */
[----:B------:R-:W-:Y:S01]  /*09d0*/  USHF.R.S32.HI UR7, URZ, 0x1f, UR6 ;  /* 0x0000001f3f077899 */ /* 0x000fe20008011406 */
[----:B------:R-:W-:Y:S01]  /*09e0*/  UMOV UR40, URZ ;  /* 0x0000003f00287c82 */ /* 0x000fe20008000000 */
[----:B------:R-:W-:-:S02]  /*09f0*/  ULDC.64 UR8, c[0x0][0x650] ;  /* 0x0001940000087ab9 */ /* 0x000fc40000000a00 */
[----:B------:R-:W-:-:S04]  /*0a00*/  ULEA.HI UR7, UR7, UR6, URZ, 0x7 ;  /* 0x0000000607077291 */ /* 0x000fc8000f8f383f */
[----:B------:R-:W-:Y:S01]  /*0a10*/  USHF.R.S32.HI UR37, URZ, 0x7, UR7 ;  /* 0x000000073f257899 */ /* 0x000fe20008011407 */
[----:B----4-:R-:W-:-:S13]  /*0a20*/  ISETP.NE.AND P1, PT, R2, 0x1, PT ;  /* 0x000000010200780c */ /* 0x010fda0003f25270 */
[----:B------:R-:W0:Y:S01]  /*0a30*/  @P1 LDC R19, c[0x0][0x10] ;  /* 0x00000400ff131b82 */ /* 0x000e220000000800 */
[----:B------:R-:W-:Y:S02]  /*0a40*/  @P1 IMAD.MOV.U32 R8, RZ, RZ, R14 ;  /* 0x000000ffff081224 */ /* 0x000fe400078e000e */
[----:B------:R-:W-:Y:S02]  /*0a50*/  @P1 IMAD.MOV.U32 R9, RZ, RZ, RZ ;  /* 0x000000ffff091224 */ /* 0x000fe400078e00ff */
[----:B------:R-:W-:-:S03]  /*0a60*/  @P1 IMAD.MOV.U32 R17, RZ, RZ, RZ ;  /* 0x000000ffff111224 */ /* 0x000fc600078e00ff */
[----:B------:R-:W1:Y:S01]  /*0a70*/  @!P1 LDC R11, c[0x0][0xc] ;  /* 0x00000300ff0b9b82 */ /* 0x000e620000000800 */
[----:B------:R-:W-:Y:S01]  /*0a80*/  ULDC UR4, c[0x0][0xc] ;  /* 0x0000030000047ab9 */ /* 0x000fe20000000800 */
[----:B------:R-:W-:Y:S02]  /*0a90*/  ULDC UR5, c[0x0][0x10] ;  /* 0x0000040000057ab9 */ /* 0x000fe40000000800 */
[----:B------:R-:W-:-:S04]  /*0aa0*/  UIMAD.WIDE.U32 UR4, UR4, UR5, URZ ;  /* 0x00000005040472a5 */ /* 0x000fc8000f8e003f */
[----:B------:R-:W2:Y:S01]  /*0ab0*/  LDC R2, c[0x0][0x14] ;  /* 0x00000500ff027b82 */ /* 0x000ea20000000800 */
[----:B0-----:R-:W-:-:S04]  /*0ac0*/  @P1 IMAD.WIDE.U32 R18, R6, R19, R8 ;  /* 0x0000001306121225 */ /* 0x001fc800078e0008 */
[----:B------:R-:W-:Y:S02]  /*0ad0*/  @P1 IMAD.IADD R17, R19, 0x1, R17 ;  /* 0x0000000113111824 */ /* 0x000fe400078e0211 */
[----:B-1----:R-:W-:-:S04]  /*0ae0*/  @!P1 IMAD.WIDE.U32 R8, R11, R14, R6 ;  /* 0x0000000e0b089225 */ /* 0x002fc800078e0006 */
[----:B------:R-:W-:Y:S02]  /*0af0*/  @!P1 IMAD.MOV.U32 R18, RZ, RZ, R8 ;  /* 0x000000ffff129224 */ /* 0x000fe400078e0008 */
[----:B------:R-:W-:Y:S02]  /*0b00*/  @!P1 IMAD.MOV.U32 R17, RZ, RZ, R9 ;  /* 0x000000ffff119224 */ /* 0x000fe400078e0009 */
[----:B--2---:R-:W-:-:S04]  /*0b10*/  IMAD.WIDE.U32 R12, R2, UR4, RZ ;  /* 0x00000004020c7c25 */ /* 0x004fc8000f8e00ff */
[----:B------:R-:W-:Y:S01]  /*0b20*/  IMAD R23, R2, UR5, RZ ;  /* 0x0000000502177c24 */ /* 0x000fe2000f8e02ff */
[----:B------:R0:W-:Y:S03]  /*0b30*/  STL.64 [R1], R12 ;  /* 0x0000000c01007387 */ /* 0x0001e60000100a00 */
[----:B------:R-:W-:Y:S01]  /*0b40*/  IMAD.IADD R23, R13, 0x1, R23 ;  /* 0x000000010d177824 */ /* 0x000fe200078e0217 */
[----:B------:R-:W-:Y:S06]  /*0b50*/  @P0 BRA `(.L_x_9) ;  /* 0x0000000000280947 */ /* 0x000fec0003800000 */
[----:B------:R-:W-:Y:S01]  /*0b60*/  UIMAD.WIDE.U32 UR4, UR37, 0x24924925, URZ ;  /* 0x24924925250478a5 */ /* 0x000fe2000f8e003f */
[----:B------:R-:W-:Y:S01]  /*0b70*/  IADD3 R18, P0, R18, R12, RZ ;  /* 0x0000000c12127210 */ /* 0x000fe20007f1e0ff */
[----:B------:R-:W-:Y:S02]  /*0b80*/  UISETP.GE.U32.AND UP0, UPT, UR37, 0x7, UPT ;  /* 0x000000072500788c */ /* 0x000fe4000bf06070 */
[----:B------:R-:W-:Y:S02]  /*0b90*/  UIADD3 UR4, -UR5, UR37, URZ ;  /* 0x0000002505047290 */ /* 0x000fe4000fffe13f */
[----:B------:R-:W-:Y:S01]  /*0ba0*/  IMAD.X R17, R23, 0x1, R17, P0 ;  /* 0x0000000117117824 */ /* 0x000fe200000e0611 */
[----:B------:R-:W-:Y:S01]  /*0bb0*/  UMOV UR40, URZ ;  /* 0x0000003f00287c82 */ /* 0x000fe20008000000 */
[----:B------:R-:W-:-:S04]  /*0bc0*/  ULEA.HI UR4, UR4, UR5, URZ, 0x1f ;  /* 0x0000000504047291 */ /* 0x000fc8000f8ff83f */
[----:B------:R-:W-:-:S04]  /*0bd0*/  USHF.R.U32.HI UR4, URZ, 0x2, UR4 ;  /* 0x000000023f047899 */ /* 0x000fc80008011604 */
[----:B------:R-:W-:Y:S02]  /*0be0*/  @UP0 ULOP3.LUT UR40, UR4, 0x1, URZ, 0xc0, !UPT ;  /* 0x0000000104280892 */ /* 0x000fe4000f8ec03f */
[----:B------:R-:W-:-:S12]  /*0bf0*/  UIMAD UR36, UR4, -0x7, UR37 ;  /* 0xfffffff9042478a4 */ /* 0x000fd8000f8e0225 */
.L_x_9:
[----:B------:R-:W-:Y:S01]  /*0c00*/  ISETP.GE.U32.AND P0, PT, R18, UR8, PT ;  /* 0x0000000812007c0c */ /* 0x000fe2000bf06070 */
[----:B------:R-:W-:Y:S01]  /*0c10*/  IMAD.MOV.U32 R19, RZ, RZ, -0x1 ;  /* 0xffffffffff137424 */ /* 0x000fe200078e00ff */
[----:B------:R-:W-:Y:S01]  /*0c20*/  PRMT R8, RZ, 0x7610, R8 ;  /* 0x00007610ff087816 */ /* 0x000fe20000000008 */
[----:B------:R-:W-:Y:S01]  /*0c30*/  IMAD.MOV.U32 R22, RZ, RZ, -0x1 ;  /* 0xffffffffff167424 */ /* 0x000fe200078e00ff */
[----:B------:R-:W-:Y:S01]  /*0c40*/  ISETP.GE.U32.AND.EX P0, PT, R17, UR9, PT, P0 ;  /* 0x0000000911007c0c */ /* 0x000fe2000bf06100 */
[----:B------:R-:W-:-:S12]  /*0c50*/  IMAD.MOV.U32 R2, RZ, RZ, -0x1 ;  /* 0xffffffffff027424 */ /* 0x000fd800078e00ff */
[----:B------:R-:W-:Y:S05]  /*0c60*/  @P0 BRA `(.L_x_10) ;  /* 0x00000004005c0947 */ /* 0x000fea0003800000 */
[----:B------:R-:W1:Y:S01]  /*0c70*/  LDC.64 R20, c[0x0][0x628] ;  /* 0x00018a00ff147b82 */ /* 0x000e620000000a00 */
[----:B------:R-:W-:Y:S02]  /*0c80*/  IMAD.MOV.U32 R8, RZ, RZ, R18 ;  /* 0x000000ffff087224 */ /* 0x000fe400078e0012 */
[----:B------:R-:W-:-:S05]  /*0c90*/  IMAD.MOV.U32 R9, RZ, RZ, R17 ;  /* 0x000000ffff097224 */ /* 0x000fca00078e0011 */
[----:B------:R-:W2:Y:S08]  /*0ca0*/  LDC R2, c[0x0][0x630] ;  /* 0x00018c00ff027b82 */ /* 0x000eb00000000800 */
[----:B------:R-:W3:Y:S01]  /*0cb0*/  LDC.64 R24, c[0x0][0x620] ;  /* 0x00018800ff187b82 */ /* 0x000ee20000000a00 */
[----:B-1----:R-:W-:-:S04]  /*0cc0*/  ISETP.NE.U32.AND P0, PT, R20, RZ, PT ;  /* 0x000000ff1400720c */ /* 0x002fc80003f05070 */
[----:B------:R-:W-:-:S13]  /*0cd0*/  ISETP.NE.AND.EX P0, PT, R21, RZ, PT, P0 ;  /* 0x000000ff1500720c */ /* 0x000fda0003f05300 */
[----:B--23--:R-:W-:Y:S05]  /*0ce0*/  @!P0 BRA `(.L_x_11) ;  /* 0x0000000000288947 */ /* 0x00cfea0003800000 */
[----:B0-----:R-:W0:Y:S02]  /*0cf0*/  LDC R13, c[0x0][0x634] ;  /* 0x00018d00ff0d7b82 */ /* 0x001e240000000800 */
[----:B0-----:R-:W-:-:S05]  /*0d00*/  IADD3 R13, P0, R18, R13, RZ ;  /* 0x0000000d120d7210 */ /* 0x001fca0007f1e0ff */
[----:B------:R-:W-:-:S04]  /*0d10*/  IMAD.X R15, RZ, RZ, R17, P0 ;  /* 0x000000ffff0f7224 */ /* 0x000fc800000e0611 */
[----:B------:R-:W-:-:S04]  /*0d20*/  IMAD.WIDE.U32 R8, R15, R20, RZ ;  /* 0x000000140f087225 */ /* 0x000fc800078e00ff */
[----:B------:R-:W-:-:S04]  /*0d30*/  IMAD.WIDE.U32 R10, P0, R13, R21, R8 ;  /* 0x000000150d0a7225 */ /* 0x000fc80007800008 */
[----:B------:R-:W-:-:S04]  /*0d40*/  IMAD.WIDE.U32 R8, R13, R20, RZ ;  /* 0x000000140d087225 */ /* 0x000fc800078e00ff */
[----:B------:R-:W-:Y:S01]  /*0d50*/  IMAD.X R13, RZ, RZ, RZ, P0 ;  /* 0x000000ffff0d7224 */ /* 0x000fe200000e06ff */
[----:B------:R-:W-:Y:S01]  /*0d60*/  IADD3 RZ, P0, R9, R10, RZ ;  /* 0x0000000a09ff7210 */ /* 0x000fe20007f1e0ff */
[----:B------:R-:W-:-:S04]  /*0d70*/  IMAD.MOV.U32 R12, RZ, RZ, R11 ;  /* 0x000000ffff0c7224 */ /* 0x000fc800078e000b */
[----:B------:R-:W-:-:S08]  /*0d80*/  IMAD.WIDE.U32.X R8, R15, R21, R12, P0 ;  /* 0x000000150f087225 */ /* 0x000fd000000e040c */
.L_x_11:
[-CC-:B------:R-:W-:Y:S01]  /*0d90*/  SHF.R.U64 R31, R8, R2.reuse, R9.reuse ;  /* 0x00000002081f7219 */ /* 0x180fe20000001209 */
[----:B0-----:R-:W0:Y:S01]  /*0da0*/  LDC R12, c[0x0][0x618] ;  /* 0x00018600ff0c7b82 */ /* 0x001e220000000800 */
[----:B------:R-:W-:Y:S01]  /*0db0*/  SHF.R.U32.HI R7, RZ, R2, R9 ;  /* 0x00000002ff077219 */ /* 0x000fe20000011609 */
[----:B------:R-:W-:Y:S01]  /*0dc0*/  ULDC UR4, c[0x0][0x150] ;  /* 0x0000540000047ab9 */ /* 0x000fe20000000800 */
[----:B------:R-:W-:Y:S01]  /*0dd0*/  IADD3 R11, P0, RZ, -R31, RZ ;  /* 0x8000001fff0b7210 */ /* 0x000fe20007f1e0ff */
[----:B------:R-:W-:Y:S01]  /*0de0*/  IMAD.MOV.U32 R19, RZ, RZ, R17 ;  /* 0x000000ffff137224 */ /* 0x000fe200078e0011 */
[----:B------:R-:W-:-:S03]  /*0df0*/  I2FP.F32.U32 R2, R6 ;  /* 0x0000000600027245 */ /* 0x000fc60000201000 */
[----:B------:R-:W1:Y:S01]  /*0e00*/  LDC.64 R26, c[0x0][0x640] ;  /* 0x00019000ff1a7b82 */ /* 0x000e620000000a00 */
[----:B------:R-:W-:Y:S02]  /*0e10*/  IMAD.X R13, RZ, RZ, ~R7, P0 ;  /* 0x000000ffff0d7224 */ /* 0x000fe400000e0e07 */
[----:B------:R-:W-:Y:S01]  /*0e20*/  FMUL R2, R2, UR4 ;  /* 0x0000000402027c20 */ /* 0x000fe20008400000 */
[----:B------:R-:W-:Y:S01]  /*0e30*/  IMAD.WIDE.U32 R8, R11, R24, R18 ;  /* 0x000000180b087225 */ /* 0x000fe200078e0012 */
[----:B------:R-:W-:-:S03]  /*0e40*/  ULDC UR4, c[0x0][0x154] ;  /* 0x0000550000047ab9 */ /* 0x000fc60000000800 */
[----:B------:R-:W-:Y:S01]  /*0e50*/  IMAD R10, R13, R24, RZ ;  /* 0x000000180d0a7224 */ /* 0x000fe200078e02ff */
[----:B------:R-:W2:Y:S01]  /*0e60*/  LDC R7, c[0x0][0x144] ;  /* 0x00005100ff077b82 */ /* 0x000ea20000000800 */
[----:B------:R-:W3:Y:S02]  /*0e70*/  F2I.U32.TRUNC.NTZ R2, R2 ;  /* 0x0000000200027305 */ /* 0x000ee4000020f000 */
[----:B------:R-:W-:-:S04]  /*0e80*/  IMAD R11, R11, R25, R10 ;  /* 0x000000190b0b7224 */ /* 0x000fc800078e020a */
[----:B------:R-:W-:Y:S01]  /*0e90*/  IMAD.IADD R9, R9, 0x1, R11 ;  /* 0x0000000109097824 */ /* 0x000fe200078e020b */
[----:B------:R-:W4:Y:S01]  /*0ea0*/  LDC R22, c[0x0][0x608] ;  /* 0x00018200ff167b82 */ /* 0x000f220000000800 */
[----:B------:R-:W-:-:S03]  /*0eb0*/  IMAD.MOV.U32 R11, RZ, RZ, -0x1 ;  /* 0xffffffffff0b7424 */ /* 0x000fc600078e00ff */
[--C-:B0-----:R-:W-:Y:S02]  /*0ec0*/  SHF.R.U64 R20, R8, R12, R9.reuse ;  /* 0x0000000c08147219 */ /* 0x101fe40000001209 */
[----:B------:R-:W-:Y:S02]  /*0ed0*/  I2FP.F32.U32 R8, R14 ;  /* 0x0000000e00087245 */ /* 0x000fe40000201000 */
[----:B------:R-:W0:Y:S01]  /*0ee0*/  LDC R24, c[0x0][0x658] ;  /* 0x00019600ff187b82 */ /* 0x000e220000000800 */
[----:B-1----:R-:W-:Y:S01]  /*0ef0*/  ISETP.NE.U32.AND P0, PT, R26, RZ, PT ;  /* 0x000000ff1a00720c */ /* 0x002fe20003f05070 */
[----:B---3--:R-:W-:Y:S02]  /*0f00*/  IMAD.MOV R10, RZ, RZ, -R2 ;  /* 0x000000ffff0a7224 */ /* 0x008fe400078e0a02 */
[----:B------:R-:W-:Y:S01]  /*0f10*/  FMUL R8, R8, UR4 ;  /* 0x0000000408087c20 */ /* 0x000fe20008400000 */
[----:B------:R-:W-:Y:S02]  /*0f20*/  SHF.R.U32.HI R9, RZ, R12, R9 ;  /* 0x0000000cff097219 */ /* 0x000fe40000011609 */
[----:B------:R-:W-:Y:S01]  /*0f30*/  ISETP.NE.AND.EX P0, PT, R27, RZ, PT, P0 ;  /* 0x000000ff1b00720c */ /* 0x000fe20003f05300 */
[----:B------:R1:W3:Y:S01]  /*0f40*/  F2I.U32.TRUNC.NTZ R15, R8 ;  /* 0x00000008000f7305 */ /* 0x0002e2000020f000 */
[----:B------:R-:W1:Y:S01]  /*0f50*/  LDC R19, c[0x0][0x148] ;  /* 0x00005200ff137b82 */ /* 0x000e620000000800 */
[----:B--2---:R-:W-:-:S07]  /*0f60*/  IMAD R2, R7, R10, R6 ;  /* 0x0000000a07027224 */ /* 0x004fce00078e0206 */
[----:B------:R-:W2:Y:S01]  /*0f70*/  LDC R25, c[0x0][0x600] ;  /* 0x00018000ff197b82 */ /* 0x000ea20000000800 */
[-CC-:B----4-:R-:W-:Y:S02]  /*0f80*/  SHF.R.U64 R32, R20, R22.reuse, R9.reuse ;  /* 0x0000001614207219 */ /* 0x190fe40000001209 */
[----:B------:R-:W-:Y:S01]  /*0f90*/  SHF.R.U32.HI R7, RZ, R22, R9 ;  /* 0x00000016ff077219 */ /* 0x000fe20000011609 */
[----:B------:R-:W-:-:S04]  /*0fa0*/  IMAD.MOV.U32 R9, RZ, RZ, 0x1 ;  /* 0x00000001ff097424 */ /* 0x000fc800078e00ff */
[----:B------:R-:W4:Y:S01]  /*0fb0*/  LDC R28, c[0x0][0x648] ;  /* 0x00019200ff1c7b82 */ /* 0x000f220000000800 */
[-C--:B0-----:R-:W-:Y:S02]  /*0fc0*/  SHF.L.U32 R6, R11, R24.reuse, RZ ;  /* 0x000000180b067219 */ /* 0x081fe400000006ff */
[--C-:B------:R-:W-:Y:S02]  /*0fd0*/  SHF.R.U64 R22, R32, R24, R7.reuse ;  /* 0x0000001820167219 */ /* 0x100fe40000001207 */
[----:B------:R-:W-:Y:S02]  /*0fe0*/  LOP3.LUT R13, RZ, R6, RZ, 0x33, !PT ;  /* 0x00000006ff0d7212 */ /* 0x000fe400078e33ff */
[-C--:B------:R-:W-:Y:S01]  /*0ff0*/  SHF.R.U32.HI R7, RZ, R24.reuse, R7 ;  /* 0x00000018ff077219 */ /* 0x080fe20000011607 */
[----:B------:R-:W0:Y:S01]  /*1000*/  LDC R29, c[0x0][0x638] ;  /* 0x00018e00ff1d7b82 */ /* 0x000e220000000800 */
[----:B------:R-:W-:Y:S01]  /*1010*/  SHF.L.U32 R12, R9, R24, RZ ;  /* 0x00000018090c7219 */ /* 0x000fe200000006ff */
[----:B------:R-:W-:-:S06]  /*1020*/  IMAD.MOV.U32 R6, RZ, RZ, R22 ;  /* 0x000000ffff067224 */ /* 0x000fcc00078e0016 */
[----:B------:R-:W0:Y:S01]  /*1030*/  LDC R30, c[0x0][0x610] ;  /* 0x00018400ff1e7b82 */ /* 0x000e220000000800 */
[----:B-1-3--:R-:W-:Y:S05]  /*1040*/  @!P0 BRA `(.L_x_12) ;  /* 0x0000000000288947 */ /* 0x00afea0003800000 */
[----:B------:R-:W1:Y:S02]  /*1050*/  LDC R11, c[0x0][0x64c] ;  /* 0x00019300ff0b7b82 */ /* 0x000e640000000800 */
[----:B-1----:R-:W-:-:S05]  /*1060*/  IADD3 R11, P0, R22, R11, RZ ;  /* 0x0000000b160b7210 */ /* 0x002fca0007f1e0ff */
        /* <DEDUP_REMOVED lines=8> */
.L_x_12:
[----:B----4-:R-:W-:Y:S01]  /*10f0*/  SHF.R.U64 R6, R6, R28, R7 ;  /* 0x0000001c06067219 */ /* 0x010fe20000001207 */
[----:B--2---:R-:W-:Y:S01]  /*1100*/  VIADD R7, R25, 0xffffffff ;  /* 0xffffffff19077836 */ /* 0x004fe20000000000 */
[----:B------:R-:W-:Y:S01]  /*1110*/  LOP3.LUT R13, R32, R13, RZ, 0xc0, !PT ;  /* 0x0000000d200d7212 */ /* 0x000fe200078ec0ff */
[----:B------:R-:W-:Y:S02]  /*1120*/  IMAD.MOV R15, RZ, RZ, -R15 ;  /* 0x000000ffff0f7224 */ /* 0x000fe400078e0a0f */
[----:B------:R-:W-:Y:S01]  /*1130*/  IMAD.MOV R8, RZ, RZ, -R6 ;  /* 0x000000ffff087224 */ /* 0x000fe200078e0a06 */
[----:B------:R-:W-:Y:S01]  /*1140*/  LOP3.LUT R7, R20, R7, RZ, 0xc0, !PT ;  /* 0x0000000714077212 */ /* 0x000fe200078ec0ff */
[----:B------:R-:W-:Y:S02]  /*1150*/  IMAD R13, R12, R6, R13 ;  /* 0x000000060c0d7224 */ /* 0x000fe400078e020d */
[----:B------:R-:W-:Y:S02]  /*1160*/  @P1 IMAD R2, R19, R15, R14 ;  /* 0x0000000f13021224 */ /* 0x000fe400078e020e */
[----:B0-----:R-:W-:-:S02]  /*1170*/  IMAD R6, R8, R29, R22 ;  /* 0x0000001d08067224 */ /* 0x001fc400078e0216 */
[----:B------:R-:W-:Y:S02]  /*1180*/  IMAD R2, R13, R30, R2 ;  /* 0x0000001e0d027224 */ /* 0x000fe400078e0202 */
[----:B------:R-:W-:Y:S02]  /*1190*/  IMAD R19, R6, R25, R7 ;  /* 0x0000001906137224 */ /* 0x000fe400078e0207 */
[----:B------:R-:W-:-:S03]  /*11a0*/  IMAD.MOV.U32 R8, RZ, RZ, 0x1 ;  /* 0x00000001ff087424 */ /* 0x000fc600078e00ff */
[----:B------:R-:W-:Y:S02]  /*11b0*/  SEL R22, R19, R2, !P1 ;  /* 0x0000000213167207 */ /* 0x000fe40004800000 */
[----:B------:R-:W-:Y:S01]  /*11c0*/  SEL R19, R2, R19, !P1 ;  /* 0x0000001302137207 */ /* 0x000fe20004800000 */
[----:B------:R-:W-:-:S07]  /*11d0*/  IMAD.MOV.U32 R2, RZ, RZ, R31 ;  /* 0x000000ffff027224 */ /* 0x000fce00078e001f */
.L_x_10:
[----:B------:R-:W-:Y:S05]  /*11e0*/  @!P2 BRA `(.L_x_13) ;  /* 0x0000009c0084a947 */ /* 0x000fea0003800000 */
[----:B------:R-:W-:-:S13]  /*11f0*/  ISETP.GT.U32.AND P0, PT, R33, 0x1, PT ;  /* 0x000000012100780c */ /* 0x000fda0003f04070 */
[----:B------:R-:W-:Y:S05]  /*1200*/  @P0 EXIT ;  /* 0x000000000000094d */ /* 0x000fea0003800000 */
.L_x_14:
[----:B------:R-:W-:-:S08]  /*1210*/  NOP ;  /* 0x0000000000007918 */ /* 0x000fd00000000000 */
[----:B------:R-:W1:Y:S02]  /*1220*/  USETMAXREG.TRY_ALLOC.CTAPOOL UP0, 0xe8 ;  /* 0x000000e8000079c8 */ /* 0x000e640008000600 */
[----:B-1----:R-:W-:-:S13]  /*1230*/  PLOP3.LUT P0, PT, PT, PT, UP0, 0x80, 0x0 ;  /* 0x000000000000781c */ /* 0x002fda0003f0f008 */
[----:B------:R-:W-:Y:S05]  /*1240*/  @!P0 BRA `(.L_x_14) ;  /* 0xfffffffc00f08947 */ /* 0x000fea000383ffff */
[----:B------:R-:W-:-:S13]  /*1250*/  LOP3.LUT P0, RZ, R8, 0xff, RZ, 0xc0, !PT ;  /* 0x000000ff08ff7812 */ /* 0x000fda000780c0ff */
[----:B------:R-:W-:Y:S05]  /*1260*/  @!P0 EXIT ;  /* 0x000000000000894d */ /* 0x000fea0003800000 */
[----:B------:R-:W1:Y:S01]  /*1270*/  S2UR UR4, SR_CgaCtaId ;  /* 0x00000000000479c3 */ /* 0x000e620000008800 */
[----:B------:R-:W-:Y:S01]  /*1280*/  VIADD R6, R5, 0xffffffff ;  /* 0xffffffff05067836 */ /* 0x000fe20000000000 */
[----:B------:R-:W-:Y:S01]  /*1290*/  SHF.R.S32.HI R0, RZ, 0x1f, R3 ;  /* 0x0000001fff007819 */ /* 0x000fe20000011403 */
[----:B------:R-:W-:Y:S01]  /*12a0*/  UMOV UR42, 0x400 ;  /* 0x00000400002a7882 */ /* 0x000fe20000000000 */
[----:B------:R-:W-:Y:S01]  /*12b0*/  UISETP.LT.AND UP0, UPT, UR37, 0x1, UPT ;  /* 0x000000012500788c */ /* 0x000fe2000bf01270 */
[----:B------:R-:W-:Y:S01]  /*12c0*/  LOP3.LUT R172, R16, 0x1, RZ, 0xfc, !PT ;  /* 0x0000000110ac7812 */ /* 0x000fe200078efcff */
[----:B------:R-:W-:Y:S01]  /*12d0*/  USHF.L.U32 UR41, UR37, 0x1, URZ ;  /* 0x0000000125297899 */ /* 0x000fe2000800063f */
[----:B------:R-:W-:Y:S01]  /*12e0*/  R2UR UR43, R6 ;  /* 0x00000000062b72ca */ /* 0x000fe200000e0000 */
[----:B------:R-:W-:Y:S01]  /*12f0*/  USEL UR45, UR37, 0x1, UP0 ;  /* 0x00000001252d7887 */ /* 0x000fe20008000000 */
[CC--:B------:R-:W-:Y:S02]  /*1300*/  LEA.HI R4, R0.reuse, R3.reuse, RZ, 0x2 ;  /* 0x0000000300047211 */ /* 0x0c0fe400078f10ff */
[----:B------:R-:W-:Y:S01]  /*1310*/  LEA.HI R0, R0, R3, RZ, 0x5 ;  /* 0x0000000300007211 */ /* 0x000fe200078f28ff */
[----:B------:R-:W-:Y:S01]  /*1320*/  UIADD3 UR45, -UR45, UR37, URZ ;  /* 0x000000252d2d7290 */ /* 0x000fe2000fffe13f */
[----:B------:R-:W-:-:S02]  /*1330*/  SHF.R.S32.HI R154, RZ, 0x2, R4 ;  /* 0x00000002ff9a7819 */ /* 0x000fc40000011404 */
[----:B------:R-:W-:Y:S02]  /*1340*/  SHF.R.S32.HI R5, RZ, 0x1f, R4 ;  /* 0x0000001fff057819 */ /* 0x000fe40000011404 */
[----:B------:R-:W-:Y:S02]  /*1350*/  LOP3.LUT R156, R4, 0xfffffffc, RZ, 0xc0, !PT ;  /* 0xfffffffc049c7812 */ /* 0x000fe400078ec0ff */
[----:B------:R-:W-:Y:S01]  /*1360*/  LEA.HI R5, R5, R154, RZ, 0x3 ;  /* 0x0000009a05057211 */ /* 0x000fe200078f18ff */
[----:B------:R-:W-:Y:S01]  /*1370*/  USHF.L.U32 UR43, UR43, 0x3, URZ ;  /* 0x000000032b2b7899 */ /* 0x000fe2000800063f */
[----:B------:R-:W-:Y:S01]  /*1380*/  ISETP.NE.AND P0, PT, R6, RZ, PT ;  /* 0x000000ff0600720c */ /* 0x000fe20003f05270 */
[----:B------:R-:W-:Y:S01]  /*1390*/  IMAD.IADD R156, R3, 0x1, -R156 ;  /* 0x00000001039c7824 */ /* 0x000fe200078e0a9c */
[----:B------:R-:W-:Y:S01]  /*13a0*/  LOP3.LUT R5, R5, 0xfffffff8, RZ, 0xc0, !PT ;  /* 0xfffffff805057812 */ /* 0x000fe200078ec0ff */
[----:B-1----:R-:W-:Y:S01]  /*13b0*/  ULEA UR42, UR4, UR42, 0x18 ;  /* 0x0000002a042a7291 */ /* 0x002fe2000f8ec03f */
[----:B------:R-:W-:Y:S01]  /*13c0*/  SEL R173, RZ, 0x1, P0 ;  /* 0x00000001ffad7807 */ /* 0x000fe20000000000 */
[----:B------:R-:W-:Y:S01]  /*13d0*/  IMAD.U32 R158, RZ, RZ, UR43 ;  /* 0x0000002bff9e7e24 */ /* 0x000fe2000f8e00ff */
[----:B------:R-:W-:Y:S01]  /*13e0*/  ULDC UR4, c[0x0][0x284] ;  /* 0x0000a10000047ab9 */ /* 0x000fe20000000800 */
[----:B------:R-:W-:Y:S01]  /*13f0*/  IMAD.IADD R154, R154, 0x1, -R5 ;  /* 0x000000019a9a7824 */ /* 0x000fe200078e0a05 */
[----:B------:R-:W-:Y:S01]  /*1400*/  UIADD3 UR44, UR42, 0x80, URZ ;  /* 0x000000802a2c7890 */ /* 0x000fe2000fffe03f */
[----:B------:R-:W-:-:S02]  /*1410*/  SHF.R.S32.HI R5, RZ, 0x5, R0 ;  /* 0x00000005ff057819 */ /* 0x000fc40000011400 */
[C---:B------:R-:W-:Y:S02]  /*1420*/  LOP3.LUT R160, R158.reuse, 0x8, RZ, 0xc0, !PT ;  /* 0x000000089ea07812 */ /* 0x040fe400078ec0ff */
[--C-:B------:R-:W-:Y:S01]  /*1430*/  SHF.R.S32.HI R155, RZ, 0x1f, R154.reuse ;  /* 0x0000001fff9b7819 */ /* 0x100fe2000001149a */
[C-C-:B------:R-:W-:Y:S01]  /*1440*/  IMAD R161, R5.reuse, -0x10, -R154.reuse ;  /* 0xfffffff005a17824 */ /* 0x140fe200078e0a9a */
[----:B------:R-:W-:Y:S01]  /*1450*/  LOP3.LUT R158, R158, 0x8, RZ, 0xc, !PT ;  /* 0x000000089e9e7812 */ /* 0x000fe200078e0cff */
[----:B------:R-:W-:Y:S01]  /*1460*/  IMAD.U32 R157, RZ, RZ, UR44 ;  /* 0x0000002cff9d7e24 */ /* 0x000fe2000f8e00ff */
[----:B------:R-:W-:Y:S01]  /*1470*/  LOP3.LUT R160, R160, 0x18, RZ, 0x3c, !PT ;  /* 0x00000018a0a07812 */ /* 0x000fe200078e3cff */
[----:B------:R-:W-:-:S04]  /*1480*/  IMAD.WIDE R154, R5, 0x10, R154 ;  /* 0x00000010059a7825 */ /* 0x000fc800078e029a */
[----:B------:R-:W-:Y:S02]  /*1490*/  VIADD R159, R157, UR43 ;  /* 0x0000002b9d9f7c36 */ /* 0x000fe40008000000 */
[----:B------:R-:W-:-:S07]  /*14a0*/  VIADD R161, R161, UR4 ;  /* 0x00000004a1a17c36 */ /* 0x000fce0008000000 */
.L_x_290:
[----:B------:R-:W-:Y:S01]  /*14b0*/  SHF.L.U32 R0, R173, 0x1f, RZ ;  /* 0x0000001fad007819 */ /* 0x000fe200000006ff */
[----:B------:R-:W-:Y:S02]  /*14c0*/  ULDC UR4, c[0x0][0x28c] ;  /* 0x0000a30000047ab9 */ /* 0x000fe40000000800 */
[----:B------:R-:W-:Y:S01]  /*14d0*/  ISETP.LT.AND P1, PT, RZ, UR4, PT ;  /* 0x00000004ff007c0c */ /* 0x000fe2000bf21270 */
[----:B------:R-:W1:Y:S02]  /*14e0*/  SYNCS.PHASECHK.TRANS64.TRYWAIT P0, [R157+UR43], R0 ;  /* 0x000000009d0075a7 */ /* 0x000e64000800016b */
[----:B01-34-:R-:W-:Y:S10]  /*14f0*/  @!P0 BRA `(.L_x_15) ;  /* 0x000000ac00b48947 */ /* 0x01bff40003800000 */
.L_x_315:
[----:B------:R-:W-:Y:S05]  /*1500*/  @P1 BRA `(.L_x_16) ;  /* 0x0000000000401947 */ /* 0x000fea0003800000 */
[----:B-1----:R-:W-:Y:S01]  /*1510*/  MOV R0, 0x0 ;  /* 0x0000000000007802 */ /* 0x002fe20000000f00 */
[----:B------:R-:W-:Y:S01]  /*1520*/  ULDC.64 UR4, c[0x4][0x68] ;  /* 0x01001a0000047ab9 */ /* 0x000fe20000000a00 */
[----:B------:R-:W-:Y:S01]  /*1530*/  ULDC.64 UR6, c[0x4][0x8] ;  /* 0x0100020000067ab9 */ /* 0x000fe20000000a00 */
[----:B------:R-:W-:Y:S01]  /*1540*/  IMAD.U32 R4, RZ, RZ, UR4 ;  /* 0x00000004ff047e24 */ /* 0x000fe2000f8e00ff */
[----:B------:R1:W2:Y:S01]  /*1550*/  LDC.64 R14, c[0x4][R0] ;  /* 0x01000000000e7b82 */ /* 0x0002a20000000a00 */
[----:B------:R-:W-:Y:S01]  /*1560*/  IMAD.U32 R5, RZ, RZ, UR5 ;  /* 0x00000005ff057e24 */ /* 0x000fe2000f8e00ff */
[----:B------:R-:W-:Y:S01]  /*1570*/  ULDC.64 UR4, c[0x4][0x70] ;  /* 0x01001c0000047ab9 */ /* 0x000fe20000000a00 */
[----:B------:R-:W-:Y:S02]  /*1580*/  IMAD.U32 R10, RZ, RZ, UR6 ;  /* 0x00000006ff0a7e24 */ /* 0x000fe4000f8e00ff */
[----:B------:R-:W-:Y:S02]  /*1590*/  IMAD.U32 R6, RZ, RZ, UR4 ;  /* 0x00000004ff067e24 */ /* 0x000fe4000f8e00ff */
[----:B------:R-:W-:-:S02]  /*15a0*/  IMAD.U32 R7, RZ, RZ, UR5 ;  /* 0x00000005ff077e24 */ /* 0x000fc4000f8e00ff */
[----:B------:R-:W-:Y:S02]  /*15b0*/  IMAD.U32 R11, RZ, RZ, UR7 ;  /* 0x00000007ff0b7e24 */ /* 0x000fe4000f8e00ff */
[----:B------:R-:W-:Y:S02]  /*15c0*/  IMAD.MOV.U32 R8, RZ, RZ, 0x1e1 ;  /* 0x000001e1ff087424 */ /* 0x000fe400078e00ff */
[----:B0-----:R-:W-:Y:S02]  /*15d0*/  IMAD.MOV.U32 R12, RZ, RZ, 0x1 ;  /* 0x00000001ff0c7424 */ /* 0x001fe400078e00ff */
[----:B-1----:R-:W-:-:S07]  /*15e0*/  IMAD.MOV.U32 R13, RZ, RZ, RZ ;  /* 0x000000ffff0d7224 */ /* 0x002fce00078e00ff */
[----:B------:R-:W-:-:S07]  /*15f0*/  LEPC R20, `(.L_x_16) ;  /* 0x000000001014794e */ /* 0x000fce0000000000 */
[----:B--2--5:R-:W-:Y:S05]  /*1600*/  CALL.ABS.NOINC R14 ;  /* 0x000000000e007343 */ /* 0x024fea0003c00000 */
.L_x_16:
[----:B------:R-:W-:-:S13]  /*1610*/  ISETP.NE.AND P0, PT, R172, 0x3, PT ;  /* 0x00000003ac00780c */ /* 0x000fda0003f05270 */
[----:B------:R-:W-:Y:S05]  /*1620*/  @!P0 BRA `(.L_x_17) ;  /* 0x0000000000048947 */ /* 0x000fea0003800000 */
[----:B------:R-:W-:Y:S01]  /*1630*/  BPT.TRAP 0x1 ;  /* 0x000000040000795c */ /* 0x000fe20000300000 */
.L_x_17:
[----:B------:R-:W-:Y:S02]  /*1640*/  IMAD.U32 R3, RZ, RZ, UR36 ;  /* 0x00000024ff037e24 */ /* 0x000fe4000f8e00ff */
[----:B-1----:R-:W-:-:S03]  /*1650*/  IMAD.U32 R0, RZ, RZ, UR40 ;  /* 0x00000028ff007e24 */ /* 0x002fc6000f8e00ff */
[----:B------:R-:W-:Y:S02]  /*1660*/  LEA R3, R3, UR42, 0x3 ;  /* 0x0000002a03037c11 */ /* 0x000fe4000f8e18ff */
[----:B------:R-:W-:-:S04]  /*1670*/  SHF.L.U32 R0, R0, 0x1f, RZ ;  /* 0x0000001f00007819 */ /* 0x000fc800000006ff */
[----:B------:R1:W2:Y:S01]  /*1680*/  SYNCS.PHASECHK.TRANS64.TRYWAIT P1, [R3+URZ], R0 ;  /* 0x00000000030075a7 */ /* 0x0002a2000802017f */
[----:B------:R-:W-:Y:S05]  /*1690*/  @!P0 BRA `(.L_x_18) ;  /* 0x0000000000048947 */ /* 0x000fea0003800000 */
[----:B------:R-:W-:Y:S01]  /*16a0*/  BPT.TRAP 0x1 ;  /* 0x000000040000795c */ /* 0x000fe20000300000 */
.L_x_18:
[----:B------:R-:W-:-:S05]  /*16b0*/  IMAD.U32 R4, RZ, RZ, UR45 ;  /* 0x0000002dff047e24 */ /* 0x000fca000f8e00ff */
[----:B------:R-:W-:Y:S01]  /*16c0*/  ISETP.GE.AND P2, PT, R4, 0x1, PT ;  /* 0x000000010400780c */ /* 0x000fe20003f46270 */
[----:B--2---:R-:W-:-:S12]  /*16d0*/  @P1 BRA `(.L_x_19) ;  /* 0x0000000000081947 */ /* 0x004fd80003800000 */
[----:B------:R-:W2:Y:S02]  /*16e0*/  SYNCS.PHASECHK.TRANS64.TRYWAIT P1, [R3+URZ], R0 ;  /* 0x00000000030075a7 */ /* 0x000ea4000802017f */
[----:B--2---:R-:W-:Y:S05]  /*16f0*/  @!P1 BRA `(.L_x_20) ;  /* 0x000000ac00489947 */ /* 0x004fea0003800000 */
.L_x_19:
[----:B------:R-:W-:Y:S05]  /*1700*/  WARPSYNC.ALL ;  /* 0x0000000000007948 */ /* 0x000fea0003800000 */
[----:B------:R-:W-:Y:S01]  /*1710*/  UIADD3 UR4, UR42, 0x180, URZ ;  /* 0x000001802a047890 */ /* 0x000fe2000fffe03f */
[----:B------:R-:W-:Y:S01]  /*1720*/  WARPGROUP.ARRIVE ;  /* 0x00000000000079c5 */ /* 0x000fe20000000000 */
[----:B------:R-:W-:Y:S02]  /*1730*/  UIADD3 UR5, UR42, 0x38180, URZ ;  /* 0x000381802a057890 */ /* 0x000fe4000fffe03f */
[----:B------:R-:W-:Y:S02]  /*1740*/  USHF.R.U32.HI UR4, URZ, 0x4, UR4 ;  /* 0x000000043f047899 */ /* 0x000fe40008011604 */
[----:B------:R-:W-:-:S02]  /*1750*/  USHF.R.U32.HI UR5, URZ, 0x4, UR5 ;  /* 0x000000043f057899 */ /* 0x000fc40008011605 */
[----:B------:R-:W-:Y:S02]  /*1760*/  ULOP3.LUT UR4, UR4, 0x3fff, URZ, 0xc0, !UPT ;  /* 0x00003fff04047892 */ /* 0x000fe4000f8ec03f */
[----:B------:R-:W-:Y:S02]  /*1770*/  ULOP3.LUT UR5, UR5, 0x3fff, URZ, 0xc0, !UPT ;  /* 0x00003fff05057892 */ /* 0x000fe4000f8ec03f */
[----:B------:R-:W-:Y:S02]  /*1780*/  ULOP3.LUT UR4, UR4, 0x10000, URZ, 0xfc, !UPT ;  /* 0x0001000004047892 */ /* 0x000fe4000f8efc3f */
[----:B------:R-:W-:Y:S02]  /*1790*/  ULOP3.LUT UR5, UR5, 0x10000, URZ, 0xfc, !UPT ;  /* 0x0001000005057892 */ /* 0x000fe4000f8efc3f */
[----:B------:R-:W-:Y:S02]  /*17a0*/  ULEA UR8, UR36, UR4, 0xb ;  /* 0x0000000424087291 */ /* 0x000fe4000f8e583f */
[----:B------:R-:W-:Y:S01]  /*17b0*/  ULEA UR6, UR36, UR5, 0xd ;  /* 0x0000000524067291 */ /* 0x000fe2000f8e683f */
[----:B------:R-:W-:Y:S01]  /*17c0*/  UMOV UR9, 0x40000040 ;  /* 0x4000004000097882 */ /* 0x000fe20000000000 */
[----:B------:R-:W-:Y:S01]  /*17d0*/  UMOV UR11, 0x40000040 ;  /* 0x40000040000b7882 */ /* 0x000fe20000000000 */
[----:B------:R-:W-:-:S02]  /*17e0*/  UIADD3 UR12, UR8, 0x2, URZ ;  /* 0x00000002080c7890 */ /* 0x000fc4000fffe03f */
[----:B------:R-:W-:Y:S02]  /*17f0*/  UIADD3 UR14, UR6, 0x2, URZ ;  /* 0x00000002060e7890 */ /* 0x000fe4000fffe03f */
[----:B------:R-:W-:Y:S01]  /*1800*/  UMOV UR10, UR6 ;  /* 0x00000006000a7c82 */ /* 0x000fe20008000000 */
[----:B------:R-:W-:Y:S01]  /*1810*/  UMOV UR13, 0x40000040 ;  /* 0x40000040000d7882 */ /* 0x000fe20000000000 */
[----:B------:R-:W-:Y:S01]  /*1820*/  HGMMA.64x256x8.F32.TF32 R24, gdesc[UR8], RZ, !UPT, gsb0 ;  /* 0x07e00000081879f0 */ /* 0x000fe2000c0028ff */
[----:B------:R-:W-:Y:S01]  /*1830*/  UMOV UR15, 0x40000040 ;  /* 0x40000040000f7882 */ /* 0x000fe20000000000 */
[----:B------:R-:W-:Y:S01]  /*1840*/  UIADD3 UR10, UR6, 0x1806, URZ ;  /* 0x00001806060a7890 */ /* 0x000fe2000fffe03f */
[----:B------:R-:W-:Y:S01]  /*1850*/  UMOV UR9, 0x40000040 ;  /* 0x4000004000097882 */ /* 0x000fe20000000000 */
[----:B------:R-:W-:Y:S01]  /*1860*/  UMOV UR11, 0x40000040 ;  /* 0x40000040000b7882 */ /* 0x000fe20000000000 */
[----:B------:R-:W-:Y:S02]  /*1870*/  WARPGROUP.DEPBAR.LE gsb0, 0x0 ;  /* 0x00008000000079c5 */ /* 0x000fe40000010000 */
[----:B------:R-:W-:-:S15]  /*1880*/  WARPGROUP.ARRIVE ;  /* 0x00000000000079c5 */ /* 0x000fde0000000000 */
[----:B------:R-:W-:-:S06]  /*1890*/  NOP ;  /* 0x0000000000007918 */ /* 0x000fcc0000000000 */
[----:B------:R-:W-:Y:S01]  /*18a0*/  HGMMA.64x256x8.F32.TF32 R24, gdesc[UR12], R24, gsb0 ;  /* 0x07e000000c1879f0 */ /* 0x000fe20008002818 */
[----:B------:R-:W-:Y:S02]  /*18b0*/  UIADD3 UR12, UR8, 0x4, URZ ;  /* 0x00000004080c7890 */ /* 0x000fe4000fffe03f */
[----:B------:R-:W-:Y:S01]  /*18c0*/  UIADD3 UR14, UR6, 0x4, URZ ;  /* 0x00000004060e7890 */ /* 0x000fe2000fffe03f */
[----:B------:R-:W-:Y:S01]  /*18d0*/  UMOV UR13, 0x40000040 ;  /* 0x40000040000d7882 */ /* 0x000fe20000000000 */
[----:B------:R-:W-:Y:S01]  /*18e0*/  UMOV UR15, 0x40000040 ;  /* 0x40000040000f7882 */ /* 0x000fe20000000000 */
[----:B------:R-:W-:Y:S02]  /*18f0*/  WARPGROUP.DEPBAR.LE gsb0, 0x0 ;  /* 0x00008000000079c5 */ /* 0x000fe40000010000 */
[----:B------:R-:W-:-:S15]  /*1900*/  WARPGROUP.ARRIVE ;  /* 0x00000000000079c5 */ /* 0x000fde0000000000 */
[----:B------:R-:W-:-:S05]  /*1910*/  NOP ;  /* 0x0000000000007918 */ /* 0x000fca0000000000 */
        /* <DEDUP_REMOVED lines=93> */
[----:B------:R-:W-:Y:S01]  /*1ef0*/  UIADD3 UR8, UR8, 0x606, URZ ;  /* 0x0000060608087890 */ /* 0x000fe2000fffe03f */
[----:B------:R-:W-:Y:S02]  /*1f00*/  WARPGROUP.DEPBAR.LE gsb0, 0x0 ;  /* 0x00008000000079c5 */ /* 0x000fe40000010000 */
[----:B------:R-:W-:-:S15]  /*1f10*/  WARPGROUP.ARRIVE ;  /* 0x00000000000079c5 */ /* 0x000fde0000000000 */
[----:B------:R-:W-:-:S04]  /*1f20*/  NOP ;  /* 0x0000000000007918 */ /* 0x000fc80000000000 */
[----:B------:R-:W-:Y:S03]  /*1f30*/  HGMMA.64x256x8.F32.TF32 R24, gdesc[UR12], R24, gsb0 ;  /* 0x07e000000c1879f0 */ /* 0x000fe60008002818 */
[----:B------:R-:W-:Y:S02]  /*1f40*/  WARPGROUP.DEPBAR.LE gsb0, 0x0 ;  /* 0x00008000000079c5 */ /* 0x000fe40000010000 */
[----:B------:R-:W-:-:S15]  /*1f50*/  WARPGROUP.ARRIVE ;  /* 0x00000000000079c5 */ /* 0x000fde0000000000 */
[----:B------:R-:W-:-:S08]  /*1f60*/  NOP ;  /* 0x0000000000007918 */ /* 0x000fd00000000000 */
[----:B------:R-:W-:Y:S03]  /*1f70*/  HGMMA.64x256x8.F32.TF32 R24, gdesc[UR8], R24, gsb0 ;  /* 0x07e00000081879f0 */ /* 0x000fe60008002818 */
[----:B------:R-:W-:Y:S02]  /*1f80*/  WARPGROUP.DEPBAR.LE gsb0, 0x0 ;  /* 0x00008000000079c5 */ /* 0x000fe40000010000 */
[----:B------:R-:W-:Y:S05]  /*1f90*/  @!P2 BRA `(.L_x_21) ;  /* 0x00000008009ca947 */ /* 0x000fea0003800000 */
[----:B------:R-:W-:Y:S01]  /*1fa0*/  UIADD3 UR9, UR36, 0x1, URZ ;  /* 0x0000000124097890 */ /* 0x000fe2000fffe03f */
[----:B-12---:R-:W-:Y:S01]  /*1fb0*/  IMAD.U32 R0, RZ, RZ, UR45 ;  /* 0x0000002dff007e24 */ /* 0x006fe2000f8e00ff */
[----:B------:R-:W-:Y:S02]  /*1fc0*/  UMOV UR7, UR36 ;  /* 0x0000002400077c82 */ /* 0x000fe40008000000 */
[----:B------:R-:W-:-:S04]  /*1fd0*/  UISETP.NE.AND UP0, UPT, UR9, 0x7, UPT ;  /* 0x000000070900788c */ /* 0x000fc8000bf05270 */
[----:B------:R-:W-:Y:S02]  /*1fe0*/  USEL UR6, URZ, 0x1, UP0 ;  /* 0x000000013f067887 */ /* 0x000fe40008000000 */
[----:B------:R-:W-:Y:S02]  /*1ff0*/  USEL UR9, UR9, URZ, UP0 ;  /* 0x0000003f09097287 */ /* 0x000fe40008000000 */
[----:B------:R-:W-:-:S06]  /*2000*/  ULOP3.LUT UR6, UR40, UR6, URZ, 0x3c, !UPT ;  /* 0x0000000628067292 */ /* 0x000fcc000f8e3c3f */
[----:B------:R-:W-:-:S07]  /*2010*/  IMAD.U32 R5, RZ, RZ, UR6 ;  /* 0x00000006ff057e24 */ /* 0x000fce000f8e00ff */
.L_x_28:
[----:B-12---:R-:W-:Y:S05]  /*2020*/  @!P0 BRA `(.L_x_22) ;  /* 0x0000000000048947 */ /* 0x006fea0003800000 */
[----:B------:R-:W-:Y:S01]  /*2030*/  BPT.TRAP 0x1 ;  /* 0x000000040000795c */ /* 0x000fe20000300000 */
.L_x_22:
[----:B------:R-:W-:Y:S01]  /*2040*/  ULEA UR6, UR9, UR42, 0x3 ;  /* 0x0000002a09067291 */ /* 0x000fe2000f8e183f */
[----:B------:R-:W-:-:S08]  /*2050*/  SHF.L.U32 R3, R5, 0x1f, RZ ;  /* 0x0000001f05037819 */ /* 0x000fd000000006ff */
[----:B------:R1:W2:Y:S01]  /*2060*/  SYNCS.PHASECHK.TRANS64.TRYWAIT P1, [UR6], R3 ;  /* 0x00000003ff0075a7 */ /* 0x0002a20008020146 */
[----:B------:R-:W-:Y:S05]  /*2070*/  @!P0 BRA `(.L_x_23) ;  /* 0x0000000000048947 */ /* 0x000fea0003800000 */
[----:B------:R-:W-:Y:S01]  /*2080*/  BPT.TRAP 0x1 ;  /* 0x000000040000795c */ /* 0x000fe20000300000 */
.L_x_23:
[----:B--2---:R-:W-:Y:S05]  /*2090*/  @P1 BRA `(.L_x_24) ;  /* 0x0000000000081947 */ /* 0x004fea0003800000 */
[----:B------:R-:W2:Y:S02]  /*20a0*/  SYNCS.PHASECHK.TRANS64.TRYWAIT P1, [UR6], R3 ;  /* 0x00000003ff0075a7 */ /* 0x000ea40008020146 */
[----:B--2---:R-:W-:Y:S05]  /*20b0*/  @!P1 BRA `(.L_x_25) ;  /* 0x000000a000ec9947 */ /* 0x004fea0003800000 */
.L_x_24:
[----:B------:R-:W-:Y:S01]  /*20c0*/  ULEA UR8, UR9, UR5, 0xd ;  /* 0x0000000509087291 */ /* 0x000fe2000f8e683f */
[----:B------:R-:W-:Y:S01]  /*20d0*/  WARPGROUP.ARRIVE ;  /* 0x00000000000079c5 */ /* 0x000fe20000000000 */
[----:B------:R-:W-:Y:S01]  /*20e0*/  ULEA UR6, UR9, UR4, 0xb ;  /* 0x0000000409067291 */ /* 0x000fe2000f8e583f */
[----:B------:R-:W-:Y:S01]  /*20f0*/  UMOV UR15, 0x40000040 ;  /* 0x40000040000f7882 */ /* 0x000fe20000000000 */
[----:B------:R-:W-:-:S03]  /*2100*/  UMOV UR13, 0x40000040 ;  /* 0x40000040000d7882 */ /* 0x000fc60000000000 */
[----:B------:R-:W-:Y:S02]  /*2110*/  UMOV UR14, UR8 ;  /* 0x00000008000e7c82 */ /* 0x000fe40008000000 */
[----:B------:R-:W-:Y:S02]  /*2120*/  UMOV UR12, UR6 ;  /* 0x00000006000c7c82 */ /* 0x000fe40008000000 */
[----:B------:R-:W-:Y:S01]  /*2130*/  HGMMA.64x256x8.F32.TF32 R24, gdesc[UR12], R24, gsb0 ;  /* 0x07e000000c1879f0 */ /* 0x000fe20008002818 */
[----:B------:R-:W-:Y:S02]  /*2140*/  UIADD3 UR14, UR8, 0x2, URZ ;  /* 0x00000002080e7890 */ /* 0x000fe4000fffe03f */
[----:B------:R-:W-:Y:S01]  /*2150*/  UIADD3 UR12, UR6, 0x2, URZ ;  /* 0x00000002060c7890 */ /* 0x000fe2000fffe03f */
[----:B------:R-:W-:Y:S01]  /*2160*/  UMOV UR15, 0x40000040 ;  /* 0x40000040000f7882 */ /* 0x000fe20000000000 */
[----:B------:R-:W-:Y:S01]  /*2170*/  UMOV UR13, 0x40000040 ;  /* 0x40000040000d7882 */ /* 0x000fe20000000000 */
[----:B------:R-:W-:-:S02]  /*2180*/  WARPGROUP.DEPBAR.LE gsb0, 0x0 ;  /* 0x00008000000079c5 */ /* 0x000fc40000010000 */
        /* <DEDUP_REMOVED lines=114> */
[----:B------:R-:W-:Y:S03]  /*28b0*/  HGMMA.64x256x8.F32.TF32 R24, gdesc[UR12], R24, gsb0 ;  /* 0x07e000000c1879f0 */ /* 0x000fe60008002818 */
[----:B------:R-:W-:Y:S02]  /*28c0*/  WARPGROUP.DEPBAR.LE gsb0, 0x0 ;  /* 0x00008000000079c5 */ /* 0x000fe40000010000 */
[----:B------:R-:W-:Y:S05]  /*28d0*/  @!P0 BRA `(.L_x_26) ;  /* 0x0000000000048947 */ /* 0x000fea0003800000 */
[----:B------:R-:W-:Y:S01]  /*28e0*/  BPT.TRAP 0x1 ;  /* 0x000000040000795c */ /* 0x000fe20000300000 */
.L_x_26:
[----:B------:R-:W-:Y:S01]  /*28f0*/  ULEA UR6, UR7, UR42, 0x3 ;  /* 0x0000002a07067291 */ /* 0x000fe2000f8e183f */
[----:B------:R-:W-:-:S03]  /*2900*/  ISETP.GT.U32.AND P1, PT, R16, 0x1, PT ;  /* 0x000000011000780c */ /* 0x000fc60003f24070 */
[----:B------:R-:W-:-:S04]  /*2910*/  UIADD3 UR6, UR6, 0x38, URZ ;  /* 0x0000003806067890 */ /* 0x000fc8000fffe03f */
[----:B------:R-:W-:-:S09]  /*2920*/  UPRMT UR6, URZ, 0x654, UR6 ;  /* 0x000006543f067896 */ /* 0x000fd20008000006 */
[----:B------:R-:W-:Y:S01]  /*2930*/  SYNCS.ARRIVE.TRANS64.RED.A1T0 RZ, [UR6], RZ ;  /* 0x000000ffffff79a7 */ /* 0x000fe20008100406 */
[----:B------:R-:W-:Y:S05]  /*2940*/  @P1 BRA `(.L_x_27) ;  /* 0x0000000000041947 */ /* 0x000fea0003800000 */
[----:B------:R-:W-:Y:S01]  /*2950*/  BPT.TRAP 0x1 ;  /* 0x000000040000795c */ /* 0x000fe20000300000 */
.L_x_27:
[----:B------:R-:W-:Y:S01]  /*2960*/  UIADD3 UR9, UR9, 0x1, URZ ;  /* 0x0000000109097890 */ /* 0x000fe2000fffe03f */
[C---:B------:R-:W-:Y:S01]  /*2970*/  ISETP.GT.AND P1, PT, R0.reuse, 0x1, PT ;  /* 0x000000010000780c */ /* 0x040fe20003f24270 */
[----:B------:R-:W-:Y:S01]  /*2980*/  UIADD3 UR7, UR7, 0x1, URZ ;  /* 0x0000000107077890 */ /* 0x000fe2000fffe03f */
[----:B------:R-:W-:Y:S01]  /*2990*/  VIADD R0, R0, 0xffffffff ;  /* 0xffffffff00007836 */ /* 0x000fe20000000000 */
[----:B------:R-:W-:Y:S02]  /*29a0*/  UISETP.NE.AND UP0, UPT, UR9, 0x7, UPT ;  /* 0x000000070900788c */ /* 0x000fe4000bf05270 */
[----:B------:R-:W-:Y:S02]  /*29b0*/  UISETP.NE.AND UP1, UPT, UR7, 0x7, UPT ;  /* 0x000000070700788c */ /* 0x000fe4000bf25270 */
[----:B------:R-:W-:Y:S02]  /*29c0*/  USEL UR6, URZ, 0x1, UP0 ;  /* 0x000000013f067887 */ /* 0x000fe40008000000 */
[----:B------:R-:W-:-:S02]  /*29d0*/  USEL UR9, UR9, URZ, UP0 ;  /* 0x0000003f09097287 */ /* 0x000fc40008000000 */
[----:B------:R-:W-:Y:S02]  /*29e0*/  USEL UR7, UR7, URZ, UP1 ;  /* 0x0000003f07077287 */ /* 0x000fe40008800000 */
[----:B------:R-:W-:Y:S01]  /*29f0*/  LOP3.LUT R5, R5, UR6, RZ, 0x3c, !PT ;  /* 0x0000000605057c12 */ /* 0x000fe2000f8e3cff */
[----:B------:R-:W-:Y:S09]  /*2a00*/  @P1 BRA `(.L_x_28) ;  /* 0xfffffff400841947 */ /* 0x000ff2000383ffff */
.L_x_21:
[----:B-12---:R-:W1:Y:S01]  /*2a10*/  LDC R0, c[0x0][0x28c] ;  /* 0x0000a300ff007b82 */ /* 0x006e620000000800 */
[----:B------:R2:W-:Y:S01]  /*2a20*/  SYNCS.ARRIVE.TRANS64.A1T0 RZ, [R158+UR44], RZ ;  /* 0x000000ff9eff79a7 */ /* 0x0005e2000810002c */
[----:B-1----:R-:W-:-:S13]  /*2a30*/  ISETP.GE.AND P1, PT, R0, 0x1, PT ;  /* 0x000000010000780c */ /* 0x002fda0003f26270 */
[----:B--2---:R-:W-:Y:S05]  /*2a40*/  @!P1 BRA `(.L_x_29) ;  /* 0x00000000003c9947 */ /* 0x004fea0003800000 */
[----:B------:R-:W-:Y:S05]  /*2a50*/  @!P0 BRA `(.L_x_30) ;  /* 0x0000000000048947 */ /* 0x000fea0003800000 */
[----:B------:R-:W-:Y:S01]  /*2a60*/  BPT.TRAP 0x1 ;  /* 0x000000040000795c */ /* 0x000fe20000300000 */
.L_x_30:
[----:B------:R-:W-:Y:S01]  /*2a70*/  UIADD3 UR6, UR45, UR36, URZ ;  /* 0x000000242d067290 */ /* 0x000fe2000fffe03f */
[----:B------:R-:W-:-:S03]  /*2a80*/  ISETP.GT.U32.AND P0, PT, R16, 0x1, PT ;  /* 0x000000011000780c */ /* 0x000fc60003f04070 */
[----:B------:R-:W-:-:S04]  /*2a90*/  UIMAD.WIDE.U32 UR4, UR6, 0x24924925, URZ ;  /* 0x24924925060478a5 */ /* 0x000fc8000f8e003f */
[----:B------:R-:W-:-:S04]  /*2aa0*/  UIADD3 UR4, UR6, -UR5, URZ ;  /* 0x8000000506047290 */ /* 0x000fc8000fffe03f */
[----:B------:R-:W-:-:S04]  /*2ab0*/  ULEA.HI UR4, UR4, UR5, URZ, 0x1f ;  /* 0x0000000504047291 */ /* 0x000fc8000f8ff83f */
[----:B------:R-:W-:-:S04]  /*2ac0*/  USHF.R.U32.HI UR4, URZ, 0x2, UR4 ;  /* 0x000000023f047899 */ /* 0x000fc80008011604 */
[----:B------:R-:W-:-:S04]  /*2ad0*/  UIMAD UR4, UR4, -0x7, UR6 ;  /* 0xfffffff9040478a4 */ /* 0x000fc8000f8e0206 */
[----:B------:R-:W-:-:S04]  /*2ae0*/  ULEA UR4, UR4, UR42, 0x3 ;  /* 0x0000002a04047291 */ /* 0x000fc8000f8e183f */
[----:B------:R-:W-:-:S04]  /*2af0*/  UIADD3 UR4, UR4, 0x38, URZ ;  /* 0x0000003804047890 */ /* 0x000fc8000fffe03f */
[----:B------:R-:W-:-:S09]  /*2b00*/  UPRMT UR4, URZ, 0x654, UR4 ;  /* 0x000006543f047896 */ /* 0x000fd20008000004 */
[----:B------:R-:W-:Y:S01]  /*2b10*/  SYNCS.ARRIVE.TRANS64.RED.A1T0 RZ, [UR4], RZ ;  /* 0x000000ffffff79a7 */ /* 0x000fe20008100404 */
[----:B------:R-:W-:Y:S05]  /*2b20*/  @P0 BRA `(.L_x_29) ;  /* 0x0000000000040947 */ /* 0x000fea0003800000 */
[----:B------:R-:W-:Y:S01]  /*2b30*/  BPT.TRAP 0x1 ;  /* 0x000000040000795c */ /* 0x000fe20000300000 */
.L_x_29:
[----:B------:R-:W-:Y:S01]  /*2b40*/  SHF.L.U32 R0, R173, 0x1f, RZ ;  /* 0x0000001fad007819 */ /* 0x000fe200000006ff */
[----:B------:R-:W-:Y:S01]  /*2b50*/  UIADD3 UR36, UR41, UR36, URZ ;  /* 0x0000002429247290 */ /* 0x000fe2000fffe03f */
[----:B------:R-:W1:Y:S01]  /*2b60*/  LDC R7, c[0x0][0x288] ;  /* 0x0000a200ff077b82 */ /* 0x000e620000000800 */
[----:B------:R-:W-:Y:S01]  /*2b70*/  UISETP.GE.U32.AND UP1, UPT, UR41, 0x7, UPT ;  /* 0x000000072900788c */ /* 0x000fe2000bf26070 */
[----:B------:R-:W-:Y:S01]  /*2b80*/  IMAD.SHL.U32 R8, R156, 0x2, RZ ;  /* 0x000000029c087824 */ /* 0x000fe200078e00ff */
[----:B------:R-:W-:Y:S02]  /*2b90*/  UISETP.GT.U32.AND UP0, UPT, UR36, 0x6, UPT ;  /* 0x000000062400788c */ /* 0x000fe4000bf04070 */
[----:B------:R-:W-:Y:S02]  /*2ba0*/  UIMAD.WIDE.U32 UR4, UR36, 0x24924925, URZ ;  /* 0x24924925240478a5 */ /* 0x000fe4000f8e003f */
[----:B------:R-:W-:Y:S01]  /*2bb0*/  UISETP.LT.U32.AND UP0, UPT, UR41, 0x7, UP0 ;  /* 0x000000072900788c */ /* 0x000fe20008701070 */
[----:B------:R-:W2:Y:S01]  /*2bc0*/  SYNCS.PHASECHK.TRANS64.TRYWAIT P0, [R157+UR43+0x10], R0 ;  /* 0x000010009d0075a7 */ /* 0x000ea2000800016b */
[----:B------:R-:W-:Y:S01]  /*2bd0*/  UIADD3 UR4, UR36, -UR5, URZ ;  /* 0x8000000524047290 */ /* 0x000fe2000fffe03f */
[----:B------:R-:W-:Y:S01]  /*2be0*/  SHF.R.S32.HI R9, RZ, 0x1f, R8 ;  /* 0x0000001fff097819 */ /* 0x000fe20000011408 */
[----:B------:R-:W-:-:S02]  /*2bf0*/  USEL UR6, URZ, 0x1, !UP0 ;  /* 0x000000013f067887 */ /* 0x000fc4000c000000 */
[----:B------:R-:W-:Y:S02]  /*2c00*/  ULEA.HI UR4, UR4, UR5, URZ, 0x1f ;  /* 0x0000000504047291 */ /* 0x000fe4000f8ff83f */
[----:B------:R-:W-:Y:S02]  /*2c10*/  ULOP3.LUT UR40, UR40, UR6, URZ, 0x3c, !UPT ;  /* 0x0000000628287292 */ /* 0x000fe4000f8e3c3f */
[----:B------:R-:W-:-:S04]  /*2c20*/  USHF.R.U32.HI UR4, URZ, 0x2, UR4 ;  /* 0x000000023f047899 */ /* 0x000fc80008011604 */
[----:B------:R-:W-:Y:S02]  /*2c30*/  @UP1 ULOP3.LUT UR40, UR40, 0x1, UR4, 0x78, !UPT ;  /* 0x0000000128281892 */ /* 0x000fe4000f8e7804 */
[----:B------:R-:W-:Y:S01]  /*2c40*/  UIMAD UR36, UR4, -0x7, UR36 ;  /* 0xfffffff9042478a4 */ /* 0x000fe2000f8e0224 */
[----:B-12---:R-:W-:Y:S11]  /*2c50*/  @!P0 BRA `(.L_x_31) ;  /* 0x00000098001c8947 */ /* 0x006ff60003800000 */
.L_x_316:
[----:B------:R-:W-:Y:S01]  /*2c60*/  IMAD.SHL.U32 R6, R19, 0x40, RZ ;  /* 0x0000004013067824 */ /* 0x000fe200078e00ff */
[----:B------:R-:W-:Y:S01]  /*2c70*/  ULDC UR6, c[0x0][0x284] ;  /* 0x0000a10000067ab9 */ /* 0x000fe20000000800 */
[----:B0-----:R-:W-:Y:S01]  /*2c80*/  IMAD.SHL.U32 R12, R22, 0x100, RZ ;  /* 0x00000100160c7824 */ /* 0x001fe200078e00ff */
[----:B------:R-:W-:Y:S01]  /*2c90*/  SHF.R.S32.HI R167, RZ, 0x1f, R2 ;  /* 0x0000001fffa77819 */ /* 0x000fe20000011402 */
[----:B------:R-:W-:Y:S01]  /*2ca0*/  ULDC.64 UR4, c[0x0][0x5d0] ;  /* 0x0001740000047ab9 */ /* 0x000fe20000000a00 */
[----:B------:R-:W-:Y:S01]  /*2cb0*/  ISETP.GE.AND P0, PT, R6, UR6, PT ;  /* 0x0000000606007c0c */ /* 0x000fe2000bf06270 */
[----:B------:R-:W-:Y:S01]  /*2cc0*/  IMAD.WIDE.U32 R4, R2, UR4, R8 ;  /* 0x0000000402047c25 */ /* 0x000fe2000f8e0008 */
[----:B------:R-:W-:Y:S02]  /*2cd0*/  SHF.R.S32.HI R13, RZ, 0x1f, R12 ;  /* 0x0000001fff0d7819 */ /* 0x000fe4000001140c */
[C---:B------:R-:W-:Y:S01]  /*2ce0*/  ISETP.GE.OR P0, PT, R12.reuse, R7, P0 ;  /* 0x000000070c00720c */ /* 0x040fe20000706670 */
[----:B------:R-:W-:Y:S01]  /*2cf0*/  IMAD R3, R167, UR4, RZ ;  /* 0x00000004a7037c24 */ /* 0x000fe2000f8e02ff */
[----:B------:R-:W-:-:S03]  /*2d00*/  IADD3 R164, P1, R12, R4, RZ ;  /* 0x000000040ca47210 */ /* 0x000fc60007f3e0ff */
[----:B------:R-:W-:-:S05]  /*2d10*/  IMAD R3, R2, UR5, R3 ;  /* 0x0000000502037c24 */ /* 0x000fca000f8e0203 */
[----:B------:R-:W-:-:S03]  /*2d20*/  IADD3.X R165, R13, R5, R3, P1, !PT ;  /* 0x000000050da57210 */ /* 0x000fc60000ffe403 */
[----:B------:R-:W-:Y:S05]  /*2d30*/  @P0 BRA `(.L_x_32) ;  /* 0x0000007c00000947 */ /* 0x000fea0003800000 */
[----:B------:R-:W0:Y:S01]  /*2d40*/  LDC.64 R10, c[0x0][0x5c8] ;  /* 0x00017200ff0a7b82 */ /* 0x000e220000000a00 */
[----:B-----5:R-:W-:Y:S01]  /*2d50*/  FSETP.NEU.AND P0, PT, R152, RZ, PT ;  /* 0x000000ff9800720b */ /* 0x020fe20003f0d000 */
[----:B------:R-:W-:Y:S01]  /*2d60*/  IMAD R3, R156, -0x2, R7 ;  /* 0xfffffffe9c037824 */ /* 0x000fe200078e0207 */
[----:B------:R-:W-:Y:S01]  /*2d70*/  BSSY B0, `(.L_x_32) ;  /* 0x00007bc000007945 */ /* 0x000fe20003800000 */
[----:B------:R-:W-:-:S04]  /*2d80*/  IMAD.WIDE R162, R19, 0x40, R154 ;  /* 0x0000004013a27825 */ /* 0x000fc800078e029a */
[----:B-1----:R-:W-:Y:S02]  /*2d90*/  IMAD.IADD R0, R3, 0x1, -R12 ;  /* 0x0000000103007824 */ /* 0x002fe400078e0a0c */
[----:B------:R-:W-:-:S03]  /*2da0*/  IMAD.IADD R3, R161, 0x1, -R6 ;  /* 0x00000001a1037824 */ /* 0x000fc600078e0a06 */
[----:B------:R-:W-:-:S04]  /*2db0*/  ISETP.GT.AND P1, PT, R0, RZ, PT ;  /* 0x000000ff0000720c */ /* 0x000fc80003f24270 */
[----:B------:R-:W-:Y:S01]  /*2dc0*/  ISETP.GT.AND P2, PT, R3, RZ, P1 ;  /* 0x000000ff0300720c */ /* 0x000fe20000f44270 */
[-C--:B0-----:R-:W-:Y:S02]  /*2dd0*/  IMAD R4, R163, R10.reuse, RZ ;  /* 0x0000000aa3047224 */ /* 0x081fe400078e02ff */
[----:B------:R-:W-:-:S04]  /*2de0*/  IMAD.WIDE.U32 R164, R162, R10, R164 ;  /* 0x0000000aa2a47225 */ /* 0x000fc800078e00a4 */
[----:B------:R-:W-:-:S04]  /*2df0*/  IMAD R5, R162, R11, R4 ;  /* 0x0000000ba2057224 */ /* 0x000fc800078e0204 */
[----:B------:R-:W-:Y:S01]  /*2e00*/  IMAD.IADD R177, R165, 0x1, R5 ;  /* 0x00000001a5b17824 */ /* 0x000fe200078e0205 */
[----:B------:R-:W-:Y:S06]  /*2e10*/  @!P0 BRA `(.L_x_33) ;  /* 0x0000005400948947 */ /* 0x000fec0003800000 */
[----:B------:R-:W0:Y:S01]  /*2e20*/  LDC.64 R20, c[0x0][0x5b8] ;  /* 0x00016e00ff147b82 */ /* 0x000e220000000a00 */
[----:B------:R-:W-:-:S07]  /*2e30*/  ULDC.64 UR4, c[0x0][0x5c0] ;  /* 0x0001700000047ab9 */ /* 0x000fce0000000a00 */
[----:B------:R-:W1:Y:S08]  /*2e40*/  LDC.64 R174, c[0x0][0x5b0] ;  /* 0x00016c00ffae7b82 */ /* 0x000e700000000a00 */
[----:B------:R-:W2:Y:S01]  /*2e50*/  LDC.64 R14, c[0x0][0x5a8] ;  /* 0x00016a00ff0e7b82 */ /* 0x000ea20000000a00 */
[-C--:B0-----:R-:W-:Y:S02]  /*2e60*/  IMAD R6, R167, R20.reuse, RZ ;  /* 0x00000014a7067224 */ /* 0x081fe400078e02ff */
[----:B------:R-:W-:-:S04]  /*2e70*/  IMAD.WIDE.U32 R4, R2, R20, R8 ;  /* 0x0000001402047225 */ /* 0x000fc800078e0008 */
[----:B------:R-:W-:Y:S01]  /*2e80*/  IMAD R165, R2, R21, R6 ;  /* 0x0000001502a57224 */ /* 0x000fe200078e0206 */
[----:B------:R-:W-:Y:S01]  /*2e90*/  IADD3 R166, P0, R12, R4, RZ ;  /* 0x000000040ca67210 */ /* 0x000fe20007f1e0ff */
[----:B-1----:R-:W-:-:S03]  /*2ea0*/  IMAD R4, R163, R174, RZ ;  /* 0x000000aea3047224 */ /* 0x002fc600078e02ff */
[----:B------:R-:W-:Y:S01]  /*2eb0*/  IADD3.X R167, R13, R5, R165, P0, !PT ;  /* 0x000000050da77210 */ /* 0x000fe200007fe4a5 */
[C---:B------:R-:W-:Y:S02]  /*2ec0*/  IMAD R163, R162.reuse, R175, R4 ;  /* 0x000000afa2a37224 */ /* 0x040fe400078e0204 */
[----:B------:R-:W-:-:S04]  /*2ed0*/  IMAD.WIDE.U32 R4, R162, R174, R166 ;  /* 0x000000aea2047225 */ /* 0x000fc800078e00a6 */
[----:B------:R-:W-:Y:S01]  /*2ee0*/  IMAD.IADD R5, R5, 0x1, R163 ;  /* 0x0000000105057824 */ /* 0x000fe200078e02a3 */
[----:B--2---:R-:W-:-:S04]  /*2ef0*/  LEA R6, P0, R4, R14, 0x2 ;  /* 0x0000000e04067211 */ /* 0x004fc800078010ff */
[----:B------:R-:W-:-:S05]  /*2f00*/  LEA.HI.X R7, R4, R15, R5, 0x2, P0 ;  /* 0x0000000f04077211 */ /* 0x000fca00000f1405 */
[----:B------:R0:W2:Y:S01]  /*2f10*/  @P2 LDG.E.LTC128B R19, desc[UR38][R6.64] ;  /* 0x0000002606132981 */ /* 0x0000a2000c1e1920 */
[----:B------:R-:W-:Y:S01]  /*2f20*/  IMAD.WIDE.U32 R4, R162, R174, R12 ;  /* 0x000000aea2047225 */ /* 0x000fe200078e000c */
[C---:B------:R-:W-:Y:S01]  /*2f30*/  SHF.L.U64.HI R171, R174.reuse, 0x3, R175 ;  /* 0x00000003aeab7819 */ /* 0x040fe200000102af */
[----:B------:R-:W-:Y:S02]  /*2f40*/  BSSY B1, `(.L_x_34) ;  /* 0x0000014000017945 */ /* 0x000fe40003800000 */
[----:B------:R-:W-:Y:S01]  /*2f50*/  IMAD.SHL.U32 R170, R174, 0x8, RZ ;  /* 0x00000008aeaa7824 */ /* 0x000fe200078e00ff */
[----:B------:R-:W-:Y:S02]  /*2f60*/  IADD3 R168, P0, R8, R4, RZ ;  /* 0x0000000408a87210 */ /* 0x000fe40007f1e0ff */
[----:B------:R-:W-:Y:S01]  /*2f70*/  LEA R4, P3, R164, UR4, 0x2 ;  /* 0x00000004a4047c11 */ /* 0x000fe2000f8610ff */
[----:B------:R-:W-:Y:S01]  /*2f80*/  IMAD.WIDE.U32 R170, R162, R174, R170 ;  /* 0x000000aea2aa7225 */ /* 0x000fe200078e00aa */
[----:B------:R-:W-:-:S02]  /*2f90*/  IADD3.X R169, R9, R163, R5, P0, !PT ;  /* 0x000000a309a97210 */ /* 0x000fc400007fe405 */
[----:B------:R-:W-:Y:S02]  /*2fa0*/  LEA.HI.X R5, R164, UR5, R177, 0x2, P3 ;  /* 0x00000005a4057c11 */ /* 0x000fe400098f14b1 */
[----:B------:R-:W-:Y:S01]  /*2fb0*/  ISETP.GT.AND P0, PT, R0, 0x1, PT ;  /* 0x000000010000780c */ /* 0x000fe20003f04270 */
[----:B------:R-:W-:-:S03]  /*2fc0*/  IMAD.WIDE.U32 R168, R2, R20, R168 ;  /* 0x0000001402a87225 */ /* 0x000fc600078e00a8 */
[----:B------:R-:W-:Y:S01]  /*2fd0*/  ISETP.GT.AND P3, PT, R3, RZ, P0 ;  /* 0x000000ff0300720c */ /* 0x000fe20000764270 */
[----:B0-----:R-:W-:Y:S01]  /*2fe0*/  IMAD.IADD R7, R165, 0x1, R169 ;  /* 0x00000001a5077824 */ /* 0x001fe200078e02a9 */
[----:B------:R-:W-:-:S04]  /*2ff0*/  LEA R6, P4, R168, R14, 0x2 ;  /* 0x0000000ea8067211 */ /* 0x000fc800078810ff */
[----:B------:R-:W-:Y:S02]  /*3000*/  LEA.HI.X R7, R168, R15, R7, 0x2, P4 ;  /* 0x0000000fa8077211 */ /* 0x000fe400020f1407 */
[----:B--2---:R-:W-:-:S05]  /*3010*/  LOP3.LUT R21, R19, 0xffffe000, RZ, 0xc0, !PT ;  /* 0xffffe00013157812 */ /* 0x004fca00078ec0ff */
[----:B------:R-:W-:-:S04]  /*3020*/  FMUL R21, R21, R152 ;  /* 0x0000009815157220 */ /* 0x000fc80000400000 */
[----:B------:R-:W-:-:S05]  /*3030*/  FFMA R21, R24, R153, R21 ;  /* 0x0000009918157223 */ /* 0x000fca0000000015 */
[----:B------:R-:W-:-:S05]  /*3040*/  F2FP.TF32.F32.PACK_B R21, R21 ;  /* 0x00000015ff15723e */ /* 0x000fca00024050ff */
[----:B------:R0:W-:Y:S01]  /*3050*/  @P2 STG.E desc[UR38][R4.64], R21 ;  /* 0x0000001504002986 */ /* 0x0001e2000c101926 */
[----:B------:R-:W-:Y:S05]  /*3060*/  @!P3 BRA `(.L_x_35) ;  /* 0x000000000004b947 */ /* 0x000fea0003800000 */
[----:B------:R1:W5:Y:S02]  /*3070*/  LDG.E.LTC128B R19, desc[UR38][R6.64+0x4] ;  /* 0x0000042606137981 */ /* 0x000364000c1e1920 */
.L_x_35:
[----:B------:R-:W-:Y:S05]  /*3080*/  BSYNC B1 ;  /* 0x0000000000017941 */ /* 0x000fea0003800000 */
.L_x_34:
[----:B0----5:R-:W-:Y:S01]  /*3090*/  LOP3.LUT R21, R19, 0xffffe000, RZ, 0xc0, !PT ;  /* 0xffffe00013157812 */ /* 0x021fe200078ec0ff */
[----:B------:R-:W-:Y:S01]  /*30a0*/  IMAD.IADD R169, R163, 0x1, R171 ;  /* 0x00000001a3a97824 */ /* 0x000fe200078e02ab */
[----:B------:R-:W-:Y:S02]  /*30b0*/  IADD3 R162, P2, R166, R170, RZ ;  /* 0x000000aaa6a27210 */ /* 0x000fe40007f5e0ff */
[----:B------:R-:W-:Y:S01]  /*30c0*/  ISETP.GT.AND P1, PT, R3, 0x8, P1 ;  /* 0x000000080300780c */ /* 0x000fe20000f24270 */
[----:B------:R-:W-:Y:S02]  /*30d0*/  FMUL R22, R21, R152 ;  /* 0x0000009815167220 */ /* 0x000fe40000400000 */
[----:B------:R-:W-:Y:S01]  /*30e0*/  IMAD.X R166, R169, 0x1, R167, P2 ;  /* 0x00000001a9a67824 */ /* 0x000fe200010e06a7 */
[----:B------:R-:W-:Y:S01]  /*30f0*/  LEA R24, P2, R162, R14, 0x2 ;  /* 0x0000000ea2187211 */ /* 0x000fe200078410ff */
[----:B------:R-:W-:-:S03]  /*3100*/  FFMA R163, R25, R153, R22 ;  /* 0x0000009919a37223 */ /* 0x000fc60000000016 */
[----:B------:R-:W-:Y:S02]  /*3110*/  LEA.HI.X R25, R162, R15, R166, 0x2, P2 ;  /* 0x0000000fa2197211 */ /* 0x000fe400010f14a6 */
[----:B------:R-:W-:-:S05]  /*3120*/  F2FP.TF32.F32.PACK_B R163, R163 ;  /* 0x000000a3ffa3723e */ /* 0x000fca00024050ff */
[----:B------:R0:W-:Y:S04]  /*3130*/  @P3 STG.E desc[UR38][R4.64+0x4], R163 ;  /* 0x000004a304003986 */ /* 0x0001e8000c101926 */
[----:B------:R-:W2:Y:S01]  /*3140*/  @P1 LDG.E.LTC128B R19, desc[UR38][R24.64] ;  /* 0x0000002618131981 */ /* 0x000ea2000c1e1920 */
[----:B------:R-:W-:Y:S01]  /*3150*/  IADD3 R8, P2, P3, R8, R170, R12 ;  /* 0x000000aa08087210 */ /* 0x000fe20007b5e00c */
[----:B------:R-:W-:Y:S01]  /*3160*/  BSSY B1, `(.L_x_36) ;  /* 0x0000011000017945 */ /* 0x000fe20003800000 */
[C---:B------:R-:W-:Y:S02]  /*3170*/  SHF.L.U64.HI R11, R10.reuse, 0x5, R11 ;  /* 0x000000050a0b7819 */ /* 0x040fe4000001020b */
[----:B------:R-:W-:Y:S02]  /*3180*/  IADD3.X R9, R9, R169, R13, P2, P3 ;  /* 0x000000a909097210 */ /* 0x000fe400017e640d */
[----:B------:R-:W-:-:S02]  /*3190*/  LEA R10, P2, R10, R4, 0x5 ;  /* 0x000000040a0a7211 */ /* 0x000fc400078428ff */
[----:B------:R-:W-:Y:S01]  /*31a0*/  ISETP.GT.AND P0, PT, R3, 0x8, P0 ;  /* 0x000000080300780c */ /* 0x000fe20000704270 */
[----:B------:R-:W-:-:S04]  /*31b0*/  IMAD.WIDE.U32 R20, R2, R20, R8 ;  /* 0x0000001402147225 */ /* 0x000fc800078e0008 */
[----:B------:R-:W-:Y:S01]  /*31c0*/  IMAD.X R11, R11, 0x1, R5, P2 ;  /* 0x000000010b0b7824 */ /* 0x000fe200010e0605 */
[----:B------:R-:W-:Y:S01]  /*31d0*/  LEA R8, P3, R20, R14, 0x2 ;  /* 0x0000000e14087211 */ /* 0x000fe200078610ff */
[----:B------:R-:W-:-:S05]  /*31e0*/  IMAD.IADD R2, R165, 0x1, R21 ;  /* 0x00000001a5027824 */ /* 0x000fca00078e0215 */
        /* <DEDUP_REMOVED lines=8> */
.L_x_37:
[----:B------:R-:W-:Y:S05]  /*3270*/  BSYNC B1 ;  /* 0x0000000000017941 */ /* 0x000fea0003800000 */
.L_x_36:
[----:B0----5:R-:W-:Y:S01]  /*3280*/  LOP3.LUT R13, R19, 0xffffe000, RZ, 0xc0, !PT ;  /* 0xffffe000130d7812 */ /* 0x021fe200078ec0ff */
[----:B------:R-:W-:Y:S01]  /*3290*/  BSSY B1, `(.L_x_38) ;  /* 0x0000009000017945 */ /* 0x000fe20003800000 */
[----:B------:R-:W-:-:S03]  /*32a0*/  ISETP.GT.AND P1, PT, R0, 0x8, PT ;  /* 0x000000080000780c */ /* 0x000fc60003f24270 */
[----:B------:R-:W-:Y:S01]  /*32b0*/  FMUL R2, R13, R152 ;  /* 0x000000980d027220 */ /* 0x000fe20000400000 */
[----:B------:R-:W-:-:S03]  /*32c0*/  ISETP.GT.AND P2, PT, R3, RZ, P1 ;  /* 0x000000ff0300720c */ /* 0x000fc60000f44270 */
[----:B------:R-:W-:-:S05]  /*32d0*/  FFMA R27, R27, R153, R2 ;  /* 0x000000991b1b7223 */ /* 0x000fca0000000002 */
[----:B------:R-:W-:-:S05]  /*32e0*/  F2FP.TF32.F32.PACK_B R27, R27 ;  /* 0x0000001bff1b723e */ /* 0x000fca00024050ff */
[----:B------:R0:W-:Y:S01]  /*32f0*/  @P0 STG.E desc[UR38][R10.64+0x4], R27 ;  /* 0x0000041b0a000986 */ /* 0x0001e2000c101926 */
[----:B------:R-:W-:Y:S05]  /*3300*/  @!P2 BRA `(.L_x_39) ;  /* 0x000000000004a947 */ /* 0x000fea0003800000 */
[----:B------:R3:W5:Y:S02]  /*3310*/  LDG.E.LTC128B R19, desc[UR38][R6.64+0x20] ;  /* 0x0000202606137981 */ /* 0x000764000c1e1920 */
.L_x_39:
[----:B------:R-:W-:Y:S05]  /*3320*/  BSYNC B1 ;  /* 0x0000000000017941 */ /* 0x000fea0003800000 */
.L_x_38:
[----:B-----5:R-:W-:Y:S01]  /*3330*/  LOP3.LUT R13, R19, 0xffffe000, RZ, 0xc0, !PT ;  /* 0xffffe000130d7812 */ /* 0x020fe200078ec0ff */
        /* <DEDUP_REMOVED lines=9> */
.L_x_41:
[----:B------:R-:W-:Y:S05]  /*33d0*/  BSYNC B1 ;  /* 0x0000000000017941 */ /* 0x000fea0003800000 */
.L_x_40:
[----:B----45:R-:W-:Y:S01]  /*33e0*/  LOP3.LUT R13, R19, 0xffffe000, RZ, 0xc0, !PT ;  /* 0xffffe000130d7812 */ /* 0x030fe200078ec0ff */
[----:B------:R-:W-:Y:S01]  /*33f0*/  BSSY B1, `(.L_x_42) ;  /* 0x0000008000017945 */ /* 0x000fe20003800000 */
[----:B------:R-:W-:-:S03]  /*3400*/  ISETP.GT.AND P1, PT, R3, 0x8, P1 ;  /* 0x000000080300780c */ /* 0x000fc60000f24270 */
[----:B------:R-:W-:-:S04]  /*3410*/  FMUL R2, R13, R152 ;  /* 0x000000980d027220 */ /* 0x000fc80000400000 */
[----:B------:R-:W-:-:S05]  /*3420*/  FFMA R29, R29, R153, R2 ;  /* 0x000000991d1d7223 */ /* 0x000fca0000000002 */
[----:B------:R-:W-:-:S05]  /*3430*/  F2FP.TF32.F32.PACK_B R29, R29 ;  /* 0x0000001dff1d723e */ /* 0x000fca00024050ff */
[----:B------:R4:W-:Y:S01]  /*3440*/  @P3 STG.E desc[UR38][R4.64+0x24], R29 ;  /* 0x0000241d04003986 */ /* 0x0009e2000c101926 */
[----:B------:R-:W-:Y:S05]  /*3450*/  @!P1 BRA `(.L_x_43) ;  /* 0x0000000000049947 */ /* 0x000fea0003800000 */
[----:B------:R0:W5:Y:S02]  /*3460*/  LDG.E.LTC128B R19, desc[UR38][R8.64+0x20] ;  /* 0x0000202608137981 */ /* 0x000164000c1e1920 */
.L_x_43:
[----:B------:R-:W-:Y:S05]  /*3470*/  BSYNC B1 ;  /* 0x0000000000017941 */ /* 0x000fea0003800000 */
.L_x_42:
[----:B-----5:R-:W-:Y:S01]  /*3480*/  LOP3.LUT R13, R19, 0xffffe000, RZ, 0xc0, !PT ;  /* 0xffffe000130d7812 */ /* 0x020fe200078ec0ff */
        /* <DEDUP_REMOVED lines=8> */
.L_x_45:
[----:B------:R-:W-:Y:S05]  /*3510*/  BSYNC B1 ;  /* 0x0000000000017941 */ /* 0x000fea0003800000 */
.L_x_44:
        /* <DEDUP_REMOVED lines=10> */
.L_x_47:
[----:B------:R-:W-:Y:S05]  /*35c0*/  BSYNC B1 ;  /* 0x0000000000017941 */ /* 0x000fea0003800000 */
.L_x_46:
        /* <DEDUP_REMOVED lines=10> */
.L_x_49:
[----:B------:R-:W-:Y:S05]  /*3670*/  BSYNC B1 ;  /* 0x0000000000017941 */ /* 0x000fea0003800000 */
.L_x_48:
[----:B0----5:R-:W-:Y:S01]  /*3680*/  LOP3.LUT R13, R19, 0xffffe000, RZ, 0xc0, !PT ;  /* 0xffffe000130d7812 */ /* 0x021fe200078ec0ff */
        /* <DEDUP_REMOVED lines=8> */
.L_x_51:
[----:B------:R-:W-:Y:S05]  /*3710*/  BSYNC B1 ;  /* 0x0000000000017941 */ /* 0x000fea0003800000 */
.L_x_50:
        /* <DEDUP_REMOVED lines=9> */
.L_x_53:
[----:B------:R-:W-:Y:S05]  /*37b0*/  BSYNC B1 ;  /* 0x0000000000017941 */ /* 0x000fea0003800000 */
.L_x_52:
        /* <DEDUP_REMOVED lines=10> */
.L_x_55:
[----:B------:R-:W-:Y:S05]  /*3860*/  BSYNC B1 ;  /* 0x0000000000017941 */ /* 0x000fea0003800000 */
.L_x_54:
        /* <DEDUP_REMOVED lines=10> */
.L_x_57:
[----:B------:R-:W-:Y:S05]  /*3910*/  BSYNC B1 ;  /* 0x0000000000017941 */ /* 0x000fea0003800000 */
.L_x_56:
        /* <DEDUP_REMOVED lines=9> */
.L_x_59:
[----:B------:R-:W-:Y:S05]  /*39b0*/  BSYNC B1 ;  /* 0x0000000000017941 */ /* 0x000fea0003800000 */
.L_x_58:
        /* <DEDUP_REMOVED lines=9> */
.L_x_61:
[----:B------:R-:W-:Y:S05]  /*3a50*/  BSYNC B1 ;  /* 0x0000000000017941 */ /* 0x000fea0003800000 */
.L_x_60:
        /* <DEDUP_REMOVED lines=10> */
.L_x_63:
[----:B------:R-:W-:Y:S05]  /*3b00*/  BSYNC B1 ;  /* 0x0000000000017941 */ /* 0x000fea0003800000 */
.L_x_62:
        /* <DEDUP_REMOVED lines=10> */
.L_x_65:
[----:B------:R-:W-:Y:S05]  /*3bb0*/  BSYNC B1 ;  /* 0x0000000000017941 */ /* 0x000fea0003800000 */
.L_x_64:
        /* <DEDUP_REMOVED lines=9> */
.L_x_67:
[----:B------:R-:W-:Y:S05]  /*3c50*/  BSYNC B1 ;  /* 0x0000000000017941 */ /* 0x000fea0003800000 */
.L_x_66:
        /* <DEDUP_REMOVED lines=9> */
.L_x_69:
[----:B------:R-:W-:Y:S05]  /*3cf0*/  BSYNC B1 ;  /* 0x0000000000017941 */ /* 0x000fea0003800000 */
.L_x_68:
        /* <DEDUP_REMOVED lines=10> */
.L_x_71:
[----:B------:R-:W-:Y:S05]  /*3da0*/  BSYNC B1 ;  /* 0x0000000000017941 */ /* 0x000fea0003800000 */
.L_x_70:
        /* <DEDUP_REMOVED lines=10> */
.L_x_73:
[----:B------:R-:W-:Y:S05]  /*3e50*/  BSYNC B1 ;  /* 0x0000000000017941 */ /* 0x000fea0003800000 */
.L_x_72:
        /* <DEDUP_REMOVED lines=9> */
.L_x_75:
[----:B------:R-:W-:Y:S05]  /*3ef0*/  BSYNC B1 ;  /* 0x0000000000017941 */ /* 0x000fea0003800000 */
.L_x_74:
        /* <DEDUP_REMOVED lines=9> */
.L_x_77:
[----:B------:R-:W-:Y:S05]  /*3f90*/  BSYNC B1 ;  /* 0x0000000000017941 */ /* 0x000fea0003800000 */
.L_x_76:
        /* <DEDUP_REMOVED lines=10> */
.L_x_79:
[----:B------:R-:W-:Y:S05]  /*4040*/  BSYNC B1 ;  /* 0x0000000000017941 */ /* 0x000fea0003800000 */
.L_x_78:
        /* <DEDUP_REMOVED lines=10> */
.L_x_81:
[----:B------:R-:W-:Y:S05]  /*40f0*/  BSYNC B1 ;  /* 0x0000000000017941 */ /* 0x000fea0003800000 */
.L_x_80:
        /* <DEDUP_REMOVED lines=9> */
.L_x_83:
[----:B------:R-:W-:Y:S05]  /*4190*/  BSYNC B1 ;  /* 0x0000000000017941 */ /* 0x000fea0003800000 */
.L_x_82:
        /* <DEDUP_REMOVED lines=9> */
.L_x_85:
[----:B------:R-:W-:Y:S05]  /*4230*/  BSYNC B1 ;  /* 0x0000000000017941 */ /* 0x000fea0003800000 */
.L_x_84:
        /* <DEDUP_REMOVED lines=10> */
.L_x_87:
[----:B------:R-:W-:Y:S05]  /*42e0*/  BSYNC B1 ;  /* 0x0000000000017941 */ /* 0x000fea0003800000 */
.L_x_86:
        /* <DEDUP_REMOVED lines=10> */
.L_x_89:
[----:B------:R-:W-:Y:S05]  /*4390*/  BSYNC B1 ;  /* 0x0000000000017941 */ /* 0x000fea0003800000 */
.L_x_88:
        /* <DEDUP_REMOVED lines=9> */
.L_x_91:
[----:B------:R-:W-:Y:S05]  /*4430*/  BSYNC B1 ;  /* 0x0000000000017941 */ /* 0x000fea0003800000 */
.L_x_90:
        /* <DEDUP_REMOVED lines=9> */
.L_x_93:
[----:B------:R-:W-:Y:S05]  /*44d0*/  BSYNC B1 ;  /* 0x0000000000017941 */ /* 0x000fea0003800000 */
.L_x_92:
        /* <DEDUP_REMOVED lines=10> */
.L_x_95:
[----:B------:R-:W-:Y:S05]  /*4580*/  BSYNC B1 ;  /* 0x0000000000017941 */ /* 0x000fea0003800000 */
.L_x_94:
        /* <DEDUP_REMOVED lines=10> */
.L_x_97:
[----:B------:R-:W-:Y:S05]  /*4630*/  BSYNC B1 ;  /* 0x0000000000017941 */ /* 0x000fea0003800000 */
.L_x_96:
        /* <DEDUP_REMOVED lines=9> */
.L_x_99:
[----:B------:R-:W-:Y:S05]  /*46d0*/  BSYNC B1 ;  /* 0x0000000000017941 */ /* 0x000fea0003800000 */
.L_x_98:
        /* <DEDUP_REMOVED lines=9> */
.L_x_101:
[----:B------:R-:W-:Y:S05]  /*4770*/  BSYNC B1 ;  /* 0x0000000000017941 */ /* 0x000fea0003800000 */
.L_x_100:
        /* <DEDUP_REMOVED lines=10> */
.L_x_103:
[----:B------:R-:W-:Y:S05]  /*4820*/  BSYNC B1 ;  /* 0x0000000000017941 */ /* 0x000fea0003800000 */
.L_x_102:
        /* <DEDUP_REMOVED lines=10> */
.L_x_105:
[----:B------:R-:W-:Y:S05]  /*48d0*/  BSYNC B1 ;  /* 0x0000000000017941 */ /* 0x000fea0003800000 */
.L_x_104:
        /* <DEDUP_REMOVED lines=9> */
.L_x_107:
[----:B------:R-:W-:Y:S05]  /*4970*/  BSYNC B1 ;  /* 0x0000000000017941 */ /* 0x000fea0003800000 */
.L_x_106:
        /* <DEDUP_REMOVED lines=9> */
.L_x_109:
[----:B------:R-:W-:Y:S05]  /*4a10*/  BSYNC B1 ;  /* 0x0000000000017941 */ /* 0x000fea0003800000 */
.L_x_108:
        /* <DEDUP_REMOVED lines=10> */
.L_x_111:
[----:B------:R-:W-:Y:S05]  /*4ac0*/  BSYNC B1 ;  /* 0x0000000000017941 */ /* 0x000fea0003800000 */
.L_x_110:
        /* <DEDUP_REMOVED lines=10> */
.L_x_113:
[----:B------:R-:W-:Y:S05]  /*4b70*/  BSYNC B1 ;  /* 0x0000000000017941 */ /* 0x000fea0003800000 */
.L_x_112:
        /* <DEDUP_REMOVED lines=9> */
.L_x_115:
[----:B------:R-:W-:Y:S05]  /*4c10*/  BSYNC B1 ;  /* 0x0000000000017941 */ /* 0x000fea0003800000 */
.L_x_114:
        /* <DEDUP_REMOVED lines=9> */
.L_x_117:
[----:B------:R-:W-:Y:S05]  /*4cb0*/  BSYNC B1 ;  /* 0x0000000000017941 */ /* 0x000fea0003800000 */
.L_x_116:
        /* <DEDUP_REMOVED lines=10> */
.L_x_119:
[----:B------:R-:W-:Y:S05]  /*4d60*/  BSYNC B1 ;  /* 0x0000000000017941 */ /* 0x000fea0003800000 */
.L_x_118:
        /* <DEDUP_REMOVED lines=10> */
.L_x_121:
[----:B------:R-:W-:Y:S05]  /*4e10*/  BSYNC B1 ;  /* 0x0000000000017941 */ /* 0x000fea0003800000 */
.L_x_120:
        /* <DEDUP_REMOVED lines=9> */
.L_x_123:
[----:B------:R-:W-:Y:S05]  /*4eb0*/  BSYNC B1 ;  /* 0x0000000000017941 */ /* 0x000fea0003800000 */
.L_x_122:
        /* <DEDUP_REMOVED lines=9> */
.L_x_125:
[----:B------:R-:W-:Y:S05]  /*4f50*/  BSYNC B1 ;  /* 0x0000000000017941 */ /* 0x000fea0003800000 */
.L_x_124:
        /* <DEDUP_REMOVED lines=10> */
.L_x_127:
[----:B------:R-:W-:Y:S05]  /*5000*/  BSYNC B1 ;  /* 0x0000000000017941 */ /* 0x000fea0003800000 */
.L_x_126:
        /* <DEDUP_REMOVED lines=10> */
.L_x_129:
[----:B------:R-:W-:Y:S05]  /*50b0*/  BSYNC B1 ;  /* 0x0000000000017941 */ /* 0x000fea0003800000 */
.L_x_128:
        /* <DEDUP_REMOVED lines=9> */
.L_x_131:
[----:B------:R-:W-:Y:S05]  /*5150*/  BSYNC B1 ;  /* 0x0000000000017941 */ /* 0x000fea0003800000 */
.L_x_130:
        /* <DEDUP_REMOVED lines=9> */
.L_x_133:
[----:B------:R-:W-:Y:S05]  /*51f0*/  BSYNC B1 ;  /* 0x0000000000017941 */ /* 0x000fea0003800000 */
.L_x_132:
        /* <DEDUP_REMOVED lines=10> */
.L_x_135:
[----:B------:R-:W-:Y:S05]  /*52a0*/  BSYNC B1 ;  /* 0x0000000000017941 */ /* 0x000fea0003800000 */
.L_x_134:
        /* <DEDUP_REMOVED lines=10> */
.L_x_137:
[----:B------:R-:W-:Y:S05]  /*5350*/  BSYNC B1 ;  /* 0x0000000000017941 */ /* 0x000fea0003800000 */
.L_x_136:
        /* <DEDUP_REMOVED lines=9> */
.L_x_139:
[----:B------:R-:W-:Y:S05]  /*53f0*/  BSYNC B1 ;  /* 0x0000000000017941 */ /* 0x000fea0003800000 */
.L_x_138:
        /* <DEDUP_REMOVED lines=9> */
.L_x_141:
[----:B------:R-:W-:Y:S05]  /*5490*/  BSYNC B1 ;  /* 0x0000000000017941 */ /* 0x000fea0003800000 */
.L_x_140:
        /* <DEDUP_REMOVED lines=10> */
.L_x_143:
[----:B------:R-:W-:Y:S05]  /*5540*/  BSYNC B1 ;  /* 0x0000000000017941 */ /* 0x000fea0003800000 */
.L_x_142:
        /* <DEDUP_REMOVED lines=10> */
.L_x_145:
[----:B------:R-:W-:Y:S05]  /*55f0*/  BSYNC B1 ;  /* 0x0000000000017941 */ /* 0x000fea0003800000 */
.L_x_144:
        /* <DEDUP_REMOVED lines=9> */
.L_x_147:
[----:B------:R-:W-:Y:S05]  /*5690*/  BSYNC B1 ;  /* 0x0000000000017941 */ /* 0x000fea0003800000 */
.L_x_146:
        /* <DEDUP_REMOVED lines=9> */
.L_x_149:
[----:B------:R-:W-:Y:S05]  /*5730*/  BSYNC B1 ;  /* 0x0000000000017941 */ /* 0x000fea0003800000 */
.L_x_148:
        /* <DEDUP_REMOVED lines=10> */
.L_x_151:
[----:B------:R-:W-:Y:S05]  /*57e0*/  BSYNC B1 ;  /* 0x0000000000017941 */ /* 0x000fea0003800000 */
.L_x_150:
        /* <DEDUP_REMOVED lines=10> */
.L_x_153:
[----:B------:R-:W-:Y:S05]  /*5890*/  BSYNC B1 ;  /* 0x0000000000017941 */ /* 0x000fea0003800000 */
.L_x_152:
        /* <DEDUP_REMOVED lines=9> */
.L_x_155:
[----:B------:R-:W-:Y:S05]  /*5930*/  BSYNC B1 ;  /* 0x0000000000017941 */ /* 0x000fea0003800000 */
.L_x_154:
        /* <DEDUP_REMOVED lines=9> */
.L_x_157:
[----:B------:R-:W-:Y:S05]  /*59d0*/  BSYNC B1 ;  /* 0x0000000000017941 */ /* 0x000fea0003800000 */
.L_x_156:
        /* <DEDUP_REMOVED lines=10> */
.L_x_159:
[----:B------:R-:W-:Y:S05]  /*5a80*/  BSYNC B1 ;  /* 0x0000000000017941 */ /* 0x000fea0003800000 */
.L_x_158:
        /* <DEDUP_REMOVED lines=10> */
.L_x_161:
[----:B------:R-:W-:Y:S05]  /*5b30*/  BSYNC B1 ;  /* 0x0000000000017941 */ /* 0x000fea0003800000 */
.L_x_160:
        /* <DEDUP_REMOVED lines=9> */
.L_x_163:
[----:B------:R-:W-:Y:S05]  /*5bd0*/  BSYNC B1 ;  /* 0x0000000000017941 */ /* 0x000fea0003800000 */
.L_x_162:
        /* <DEDUP_REMOVED lines=9> */
.L_x_165:
[----:B------:R-:W-:Y:S05]  /*5c70*/  BSYNC B1 ;  /* 0x0000000000017941 */ /* 0x000fea0003800000 */
.L_x_164:
        /* <DEDUP_REMOVED lines=10> */
.L_x_167:
[----:B------:R-:W-:Y:S05]  /*5d20*/  BSYNC B1 ;  /* 0x0000000000017941 */ /* 0x000fea0003800000 */
.L_x_166:
        /* <DEDUP_REMOVED lines=10> */
.L_x_169:
[----:B------:R-:W-:Y:S05]  /*5dd0*/  BSYNC B1 ;  /* 0x0000000000017941 */ /* 0x000fea0003800000 */
.L_x_168:
        /* <DEDUP_REMOVED lines=9> */
.L_x_171:
[----:B------:R-:W-:Y:S05]  /*5e70*/  BSYNC B1 ;  /* 0x0000000000017941 */ /* 0x000fea0003800000 */
.L_x_170:
        /* <DEDUP_REMOVED lines=9> */
.L_x_173:
[----:B------:R-:W-:Y:S05]  /*5f10*/  BSYNC B1 ;  /* 0x0000000000017941 */ /* 0x000fea0003800000 */
.L_x_172:
        /* <DEDUP_REMOVED lines=10> */
.L_x_175:
[----:B------:R-:W-:Y:S05]  /*5fc0*/  BSYNC B1 ;  /* 0x0000000000017941 */ /* 0x000fea0003800000 */
.L_x_174:
        /* <DEDUP_REMOVED lines=10> */
.L_x_177:
[----:B------:R-:W-:Y:S05]  /*6070*/  BSYNC B1 ;  /* 0x0000000000017941 */ /* 0x000fea0003800000 */
.L_x_176:
        /* <DEDUP_REMOVED lines=9> */
.L_x_179:
[----:B------:R-:W-:Y:S05]  /*6110*/  BSYNC B1 ;  /* 0x0000000000017941 */ /* 0x000fea0003800000 */
.L_x_178:
        /* <DEDUP_REMOVED lines=9> */
.L_x_181:
[----:B------:R-:W-:Y:S05]  /*61b0*/  BSYNC B1 ;  /* 0x0000000000017941 */ /* 0x000fea0003800000 */
.L_x_180:
        /* <DEDUP_REMOVED lines=10> */
.L_x_183:
[----:B------:R-:W-:Y:S05]  /*6260*/  BSYNC B1 ;  /* 0x0000000000017941 */ /* 0x000fea0003800000 */
.L_x_182:
        /* <DEDUP_REMOVED lines=10> */
.L_x_185:
[----:B------:R-:W-:Y:S05]  /*6310*/  BSYNC B1 ;  /* 0x0000000000017941 */ /* 0x000fea0003800000 */
.L_x_184:
        /* <DEDUP_REMOVED lines=9> */
.L_x_187:
[----:B------:R-:W-:Y:S05]  /*63b0*/  BSYNC B1 ;  /* 0x0000000000017941 */ /* 0x000fea0003800000 */
.L_x_186:
        /* <DEDUP_REMOVED lines=9> */
.L_x_189:
[----:B------:R-:W-:Y:S05]  /*6450*/  BSYNC B1 ;  /* 0x0000000000017941 */ /* 0x000fea0003800000 */
.L_x_188:
        /* <DEDUP_REMOVED lines=10> */
.L_x_191:
[----:B------:R-:W-:Y:S05]  /*6500*/  BSYNC B1 ;  /* 0x0000000000017941 */ /* 0x000fea0003800000 */
.L_x_190:
        /* <DEDUP_REMOVED lines=10> */
.L_x_193:
[----:B------:R-:W-:Y:S05]  /*65b0*/  BSYNC B1 ;  /* 0x0000000000017941 */ /* 0x000fea0003800000 */
.L_x_192:
        /* <DEDUP_REMOVED lines=9> */
.L_x_195:
[----:B------:R-:W-:Y:S05]  /*6650*/  BSYNC B1 ;  /* 0x0000000000017941 */ /* 0x000fea0003800000 */
.L_x_194:
        /* <DEDUP_REMOVED lines=9> */
.L_x_197:
[----:B------:R-:W-:Y:S05]  /*66f0*/  BSYNC B1 ;  /* 0x0000000000017941 */ /* 0x000fea0003800000 */
.L_x_196:
        /* <DEDUP_REMOVED lines=10> */
.L_x_199:
[----:B------:R-:W-:Y:S05]  /*67a0*/  BSYNC B1 ;  /* 0x0000000000017941 */ /* 0x000fea0003800000 */
.L_x_198:
        /* <DEDUP_REMOVED lines=10> */
.L_x_201:
[----:B------:R-:W-:Y:S05]  /*6850*/  BSYNC B1 ;  /* 0x0000000000017941 */ /* 0x000fea0003800000 */
.L_x_200:
        /* <DEDUP_REMOVED lines=9> */
.L_x_203:
[----:B------:R-:W-:Y:S05]  /*68f0*/  BSYNC B1 ;  /* 0x0000000000017941 */ /* 0x000fea0003800000 */
.L_x_202:
        /* <DEDUP_REMOVED lines=9> */
.L_x_205:
[----:B------:R-:W-:Y:S05]  /*6990*/  BSYNC B1 ;  /* 0x0000000000017941 */ /* 0x000fea0003800000 */
.L_x_204:
        /* <DEDUP_REMOVED lines=10> */
.L_x_207:
[----:B------:R-:W-:Y:S05]  /*6a40*/  BSYNC B1 ;  /* 0x0000000000017941 */ /* 0x000fea0003800000 */
.L_x_206:
        /* <DEDUP_REMOVED lines=10> */
.L_x_209:
[----:B------:R-:W-:Y:S05]  /*6af0*/  BSYNC B1 ;  /* 0x0000000000017941 */ /* 0x000fea0003800000 */
.L_x_208:
        /* <DEDUP_REMOVED lines=9> */
.L_x_211:
[----:B------:R-:W-:Y:S05]  /*6b90*/  BSYNC B1 ;  /* 0x0000000000017941 */ /* 0x000fea0003800000 */
.L_x_210:
        /* <DEDUP_REMOVED lines=9> */
.L_x_213:
[----:B------:R-:W-:Y:S05]  /*6c30*/  BSYNC B1 ;  /* 0x0000000000017941 */ /* 0x000fea0003800000 */
.L_x_212:
        /* <DEDUP_REMOVED lines=10> */
.L_x_215:
[----:B------:R-:W-:Y:S05]  /*6ce0*/  BSYNC B1 ;  /* 0x0000000000017941 */ /* 0x000fea0003800000 */
.L_x_214:
        /* <DEDUP_REMOVED lines=10> */
.L_x_217:
[----:B------:R-:W-:Y:S05]  /*6d90*/  BSYNC B1 ;  /* 0x0000000000017941 */ /* 0x000fea0003800000 */
.L_x_216:
        /* <DEDUP_REMOVED lines=9> */
.L_x_219:
[----:B------:R-:W-:Y:S05]  /*6e30*/  BSYNC B1 ;  /* 0x0000000000017941 */ /* 0x000fea0003800000 */
.L_x_218:
        /* <DEDUP_REMOVED lines=9> */
.L_x_221:
[----:B------:R-:W-:Y:S05]  /*6ed0*/  BSYNC B1 ;  /* 0x0000000000017941 */ /* 0x000fea0003800000 */
.L_x_220:
        /* <DEDUP_REMOVED lines=10> */
.L_x_223:
[----:B------:R-:W-:Y:S05]  /*6f80*/  BSYNC B1 ;  /* 0x0000000000017941 */ /* 0x000fea0003800000 */
.L_x_222:
        /* <DEDUP_REMOVED lines=10> */
.L_x_225:
[----:B------:R-:W-:Y:S05]  /*7030*/  BSYNC B1 ;  /* 0x0000000000017941 */ /* 0x000fea0003800000 */
.L_x_224:
        /* <DEDUP_REMOVED lines=9> */
.L_x_227:
[----:B------:R-:W-:Y:S05]  /*70d0*/  BSYNC B1 ;  /* 0x0000000000017941 */ /* 0x000fea0003800000 */
.L_x_226:
        /* <DEDUP_REMOVED lines=9> */
.L_x_229:
[----:B------:R-:W-:Y:S05]  /*7170*/  BSYNC B1 ;  /* 0x0000000000017941 */ /* 0x000fea0003800000 */
.L_x_228:
        /* <DEDUP_REMOVED lines=10> */
.L_x_231:
[----:B------:R-:W-:Y:S05]  /*7220*/  BSYNC B1 ;  /* 0x0000000000017941 */ /* 0x000fea0003800000 */
.L_x_230:
        /* <DEDUP_REMOVED lines=10> */
.L_x_233:
[----:B------:R-:W-:Y:S05]  /*72d0*/  BSYNC B1 ;  /* 0x0000000000017941 */ /* 0x000fea0003800000 */
.L_x_232:
        /* <DEDUP_REMOVED lines=9> */
.L_x_235:
[----:B------:R-:W-:Y:S05]  /*7370*/  BSYNC B1 ;  /* 0x0000000000017941 */ /* 0x000fea0003800000 */
.L_x_234:
        /* <DEDUP_REMOVED lines=9> */
.L_x_237:
[----:B------:R-:W-:Y:S05]  /*7410*/  BSYNC B1 ;  /* 0x0000000000017941 */ /* 0x000fea0003800000 */
.L_x_236:
        /* <DEDUP_REMOVED lines=10> */
.L_x_239:
[----:B------:R-:W-:Y:S05]  /*74c0*/  BSYNC B1 ;  /* 0x0000000000017941 */ /* 0x000fea0003800000 */
.L_x_238:
        /* <DEDUP_REMOVED lines=10> */
.L_x_241:
[----:B------:R-:W-:Y:S05]  /*7570*/  BSYNC B1 ;  /* 0x0000000000017941 */ /* 0x000fea0003800000 */
.L_x_240:
        /* <DEDUP_REMOVED lines=9> */
.L_x_243:
[----:B------:R-:W-:Y:S05]  /*7610*/  BSYNC B1 ;  /* 0x0000000000017941 */ /* 0x000fea0003800000 */
.L_x_242:
        /* <DEDUP_REMOVED lines=9> */
.L_x_245:
[----:B------:R-:W-:Y:S05]  /*76b0*/  BSYNC B1 ;  /* 0x0000000000017941 */ /* 0x000fea0003800000 */
.L_x_244:
        /* <DEDUP_REMOVED lines=10> */
.L_x_247:
[----:B------:R-:W-:Y:S05]  /*7760*/  BSYNC B1 ;  /* 0x0000000000017941 */ /* 0x000fea0003800000 */
.L_x_246:
        /* <DEDUP_REMOVED lines=10> */
.L_x_249:
[----:B------:R-:W-:Y:S05]  /*7810*/  BSYNC B1 ;  /* 0x0000000000017941 */ /* 0x000fea0003800000 */
.L_x_248:
        /* <DEDUP_REMOVED lines=9> */
.L_x_251:
[----:B------:R-:W-:Y:S05]  /*78b0*/  BSYNC B1 ;  /* 0x0000000000017941 */ /* 0x000fea0003800000 */
.L_x_250:
        /* <DEDUP_REMOVED lines=9> */
.L_x_253:
[----:B------:R-:W-:Y:S05]  /*7950*/  BSYNC B1 ;  /* 0x0000000000017941 */ /* 0x000fea0003800000 */
.L_x_252:
        /* <DEDUP_REMOVED lines=10> */
.L_x_255:
[----:B------:R-:W-:Y:S05]  /*7a00*/  BSYNC B1 ;  /* 0x0000000000017941 */ /* 0x000fea0003800000 */
.L_x_254:
        /* <DEDUP_REMOVED lines=10> */
.L_x_257:
[----:B------:R-:W-:Y:S05]  /*7ab0*/  BSYNC B1 ;  /* 0x0000000000017941 */ /* 0x000fea0003800000 */
.L_x_256:
        /* <DEDUP_REMOVED lines=9> */
.L_x_259:
[----:B------:R-:W-:Y:S05]  /*7b50*/  BSYNC B1 ;  /* 0x0000000000017941 */ /* 0x000fea0003800000 */
.L_x_258:
        /* <DEDUP_REMOVED lines=9> */
.L_x_261:
[----:B------:R-:W-:Y:S05]  /*7bf0*/  BSYNC B1 ;  /* 0x0000000000017941 */ /* 0x000fea0003800000 */
.L_x_260:
        /* <DEDUP_REMOVED lines=10> */
.L_x_263:
[----:B------:R-:W-:Y:S05]  /*7ca0*/  BSYNC B1 ;  /* 0x0000000000017941 */ /* 0x000fea0003800000 */
.L_x_262:
        /* <DEDUP_REMOVED lines=10> */
.L_x_265:
[----:B------:R-:W-:Y:S05]  /*7d50*/  BSYNC B1 ;  /* 0x0000000000017941 */ /* 0x000fea0003800000 */
.L_x_264:
        /* <DEDUP_REMOVED lines=9> */
.L_x_267:
[----:B------:R-:W-:Y:S05]  /*7df0*/  BSYNC B1 ;  /* 0x0000000000017941 */ /* 0x000fea0003800000 */
.L_x_266:
        /* <DEDUP_REMOVED lines=9> */
.L_x_269:
[----:B------:R-:W-:Y:S05]  /*7e90*/  BSYNC B1 ;  /* 0x0000000000017941 */ /* 0x000fea0003800000 */
.L_x_268:
        /* <DEDUP_REMOVED lines=10> */
.L_x_271:
[----:B------:R-:W-:Y:S05]  /*7f40*/  BSYNC B1 ;  /* 0x0000000000017941 */ /* 0x000fea0003800000 */
.L_x_270:
        /* <DEDUP_REMOVED lines=10> */
.L_x_273:
[----:B------:R-:W-:Y:S05]  /*7ff0*/  BSYNC B1 ;  /* 0x0000000000017941 */ /* 0x000fea0003800000 */
.L_x_272:
        /* <DEDUP_REMOVED lines=9> */
.L_x_275:
[----:B------:R-:W-:Y:S05]  /*8090*/  BSYNC B1 ;  /* 0x0000000000017941 */ /* 0x000fea0003800000 */
.L_x_274:
        /* <DEDUP_REMOVED lines=9> */
.L_x_277:
[----:B------:R-:W-:Y:S05]  /*8130*/  BSYNC B1 ;  /* 0x0000000000017941 */ /* 0x000fea0003800000 */
.L_x_276:
        /* <DEDUP_REMOVED lines=10> */
.L_x_279:
[----:B------:R-:W-:Y:S05]  /*81e0*/  BSYNC B1 ;  /* 0x0000000000017941 */ /* 0x000fea0003800000 */
.L_x_278:
        /* <DEDUP_REMOVED lines=10> */
.L_x_281:
[----:B------:R-:W-:Y:S05]  /*8290*/  BSYNC B1 ;  /* 0x0000000000017941 */ /* 0x000fea0003800000 */
.L_x_280:
[----:B01-3-5:R-:W-:Y:S01]  /*82a0*/  LOP3.LUT R7, R19, 0xffffe000, RZ, 0xc0, !PT ;  /* 0xffffe00013077812 */ /* 0x02bfe200078ec0ff */
        /* <DEDUP_REMOVED lines=8> */
.L_x_283:
[----:B------:R-:W-:Y:S05]  /*8330*/  BSYNC B1 ;  /* 0x0000000000017941 */ /* 0x000fea0003800000 */
.L_x_282:
[----:B0---45:R-:W-:Y:S01]  /*8340*/  LOP3.LUT R5, R19, 0xffffe000, RZ, 0xc0, !PT ;  /* 0xffffe00013057812 */ /* 0x031fe200078ec0ff */
[----:B------:R-:W-:Y:S01]  /*8350*/  @P1 IMAD.MOV.U32 R4, RZ, RZ, R10 ;  /* 0x000000ffff041224 */ /* 0x000fe200078e000a */
[----:B------:R-:W-:Y:S01]  /*8360*/  ISETP.GT.AND P0, PT, R3, 0x8, P0 ;  /* 0x000000080300780c */ /* 0x000fe20000704270 */
[----:B------:R-:W-:Y:S02]  /*8370*/  BSSY B1, `(.L_x_284) ;  /* 0x0000008000017945 */ /* 0x000fe40003800000 */
[----:B------:R-:W-:-:S04]  /*8380*/  FMUL R5, R5, R152 ;  /* 0x0000009805057220 */ /* 0x000fc80000400000 */
[----:B------:R-:W-:Y:S01]  /*8390*/  FFMA R7, R150, R153, R5 ;  /* 0x0000009996077223 */ /* 0x000fe20000000005 */
[----:B------:R-:W-:-:S04]  /*83a0*/  @P1 IMAD.MOV.U32 R5, RZ, RZ, R11 ;  /* 0x000000ffff051224 */ /* 0x000fc800078e000b */
[----:B------:R-:W-:-:S05]  /*83b0*/  F2FP.TF32.F32.PACK_B R7, R7 ;  /* 0x00000007ff07723e */ /* 0x000fca00024050ff */
[----:B------:R0:W-:Y:S01]  /*83c0*/  @P1 STG.E desc[UR38][R4.64+0x3e0], R7 ;  /* 0x0003e00704001986 */ /* 0x0001e2000c101926 */
[----:B------:R-:W-:Y:S05]  /*83d0*/  @!P0 BRA `(.L_x_285) ;  /* 0x0000000000048947 */ /* 0x000fea0003800000 */
[----:B------:R3:W5:Y:S02]  /*83e0*/  LDG.E.LTC128B R19, desc[UR38][R8.64+0x3e4] ;  /* 0x0003e42608137981 */ /* 0x000764000c1e1920 */
.L_x_285:
[----:B------:R-:W-:Y:S05]  /*83f0*/  BSYNC B1 ;  /* 0x0000000000017941 */ /* 0x000fea0003800000 */
.L_x_284:
[----:B------:R-:W-:Y:S05]  /*8400*/  @!P0 BRA `(.L_x_286) ;  /* 0x0000002400488947 */ /* 0x000fea0003800000 */
[----:B-----5:R-:W-:-:S05]  /*8410*/  LOP3.LUT R19, R19, 0xffffe000, RZ, 0xc0, !PT ;  /* 0xffffe00013137812 */ /* 0x020fca00078ec0ff */
[----:B------:R-:W-:-:S04]  /*8420*/  FMUL R0, R19, R152 ;  /* 0x0000009813007220 */ /* 0x000fc80000400000 */
[----:B------:R-:W-:-:S05]  /*8430*/  FFMA R151, R151, R153, R0 ;  /* 0x0000009997977223 */ /* 0x000fca0000000000 */
[----:B------:R-:W-:-:S05]  /*8440*/  F2FP.TF32.F32.PACK_B R151, R151 ;  /* 0x00000097ff97723e */ /* 0x000fca00024050ff */
[----:B------:R4:W-:Y:S01]  /*8450*/  STG.E desc[UR38][R10.64+0x3e4], R151 ;  /* 0x0003e4970a007986 */ /* 0x0009e2000c101926 */
[----:B------:R-:W-:Y:S05]  /*8460*/  BRA `(.L_x_286) ;  /* 0x0000002400307947 */ /* 0x000fea0003800000 */
.L_x_33:
[----:B------:R-:W-:Y:S01]  /*8470*/  ISETP.GT.AND P3, PT, R0, 0x1, PT ;  /* 0x000000010000780c */ /* 0x000fe20003f64270 */
[----:B------:R-:W-:Y:S01]  /*8480*/  ULDC.64 UR4, c[0x0][0x5c0] ;  /* 0x0001700000047ab9 */ /* 0x000fe20000000a00 */
[-C--:B------:R-:W-:Y:S01]  /*8490*/  FMUL R9, R24, R153.reuse ;  /* 0x0000009918097220 */ /* 0x080fe20000400000 */
[C---:B------:R-:W-:Y:S01]  /*84a0*/  LEA R4, P4, R164.reuse, UR4, 0x2 ;  /* 0x00000004a4047c11 */ /* 0x040fe2000f8810ff */
[-C--:B------:R-:W-:Y:S01]  /*84b0*/  FMUL R25, R25, R153.reuse ;  /* 0x0000009919197220 */ /* 0x080fe20000400000 */
[----:B------:R-:W-:Y:S01]  /*84c0*/  ISETP.GT.AND P0, PT, R3, RZ, P3 ;  /* 0x000000ff0300720c */ /* 0x000fe20001f04270 */
[-C--:B------:R-:W-:Y:S01]  /*84d0*/  FMUL R27, R27, R153.reuse ;  /* 0x000000991b1b7220 */ /* 0x080fe20000400000 */
[----:B------:R-:W-:Y:S01]  /*84e0*/  LEA.HI.X R5, R164, UR5, R177, 0x2, P4 ;  /* 0x00000005a4057c11 */ /* 0x000fe2000a0f14b1 */
[----:B------:R-:W-:Y:S01]  /*84f0*/  FMUL R29, R29, R153 ;  /* 0x000000991d1d7220 */ /* 0x000fe20000400000 */
[----:B------:R-:W-:Y:S01]  /*8500*/  F2FP.TF32.F32.PACK_B R9, R9 ;  /* 0x00000009ff09723e */ /* 0x000fe200024050ff */
[----:B------:R-:W-:Y:S01]  /*8510*/  FMUL R31, R31, R153 ;  /* 0x000000991f1f7220 */ /* 0x000fe20000400000 */
[----:B------:R-:W-:Y:S01]  /*8520*/  F2FP.TF32.F32.PACK_B R25, R25 ;  /* 0x00000019ff19723e */ /* 0x000fe200024050ff */
[-C--:B------:R-:W-:Y:S01]  /*8530*/  FMUL R13, R32, R153.reuse ;  /* 0x00000099200d7220 */ /* 0x080fe20000400000 */
[C---:B------:R-:W-:Y:S01]  /*8540*/  SHF.L.U64.HI R7, R10.reuse, 0x5, R11 ;  /* 0x000000050a077819 */ /* 0x040fe2000001020b */
[----:B------:R0:W-:Y:S01]  /*8550*/  @P2 STG.E desc[UR38][R4.64], R9 ;  /* 0x0000000904002986 */ /* 0x0001e2000c101926 */
[----:B------:R-:W-:Y:S01]  /*8560*/  LEA R6, P4, R10, R4, 0x5 ;  /* 0x000000040a067211 */ /* 0x000fe200078828ff */
[-C--:B------:R-:W-:Y:S01]  /*8570*/  FMUL R11, R26, R153.reuse ;  /* 0x000000991a0b7220 */ /* 0x080fe20000400000 */
[----:B------:R-:W-:Y:S01]  /*8580*/  ISETP.GT.AND P1, PT, R3, 0x8, P1 ;  /* 0x000000080300780c */ /* 0x000fe20000f24270 */
[----:B------:R-:W-:Y:S01]  /*8590*/  @P0 STG.E desc[UR38][R4.64+0x4], R25 ;  /* 0x0000041904000986 */ /* 0x000fe2000c101926 */
[C---:B------:R-:W-:Y:S01]  /*85a0*/  ISETP.GT.AND P2, PT, R0.reuse, 0x8, PT ;  /* 0x000000080000780c */ /* 0x040fe20003f44270 */
[----:B------:R-:W-:Y:S01]  /*85b0*/  IMAD.X R7, R7, 0x1, R5, P4 ;  /* 0x0000000107077824 */ /* 0x000fe200020e0605 */
[----:B------:R-:W-:Y:S01]  /*85c0*/  ISETP.GT.AND P3, PT, R3, 0x8, P3 ;  /* 0x000000080300780c */ /* 0x000fe20001f64270 */
[-C--:B------:R-:W-:Y:S01]  /*85d0*/  FMUL R33, R33, R153.reuse ;  /* 0x0000009921217220 */ /* 0x080fe20000400000 */
[----:B------:R-:W-:Y:S01]  /*85e0*/  ISETP.GT.AND P0, PT, R0, 0x9, PT ;  /* 0x000000090000780c */ /* 0x000fe20003f04270 */
[-C--:B------:R-:W-:Y:S01]  /*85f0*/  FMUL R35, R35, R153.reuse ;  /* 0x0000009923237220 */ /* 0x080fe20000400000 */
[C---:B------:R-:W-:Y:S01]  /*8600*/  ISETP.GT.AND P5, PT, R3.reuse, RZ, P2 ;  /* 0x000000ff0300720c */ /* 0x040fe200017a4270 */
[-C--:B0-----:R-:W-:Y:S01]  /*8610*/  FMUL R9, R28, R153.reuse ;  /* 0x000000991c097220 */ /* 0x081fe20000400000 */
[----:B------:R-:W-:Y:S01]  /*8620*/  ISETP.GT.AND P4, PT, R3, RZ, P0 ;  /* 0x000000ff0300720c */ /* 0x000fe20000784270 */
[----:B------:R-:W-:Y:S01]  /*8630*/  FMUL R37, R37, R153 ;  /* 0x0000009925257220 */ /* 0x000fe20000400000 */
[----:B------:R-:W-:Y:S01]  /*8640*/  F2FP.TF32.F32.PACK_B R11, R11 ;  /* 0x0000000bff0b723e */ /* 0x000fe200024050ff */
[----:B------:R-:W-:Y:S01]  /*8650*/  FMUL R39, R39, R153 ;  /* 0x0000009927277220 */ /* 0x000fe20000400000 */
[----:B------:R-:W-:Y:S01]  /*8660*/  F2FP.TF32.F32.PACK_B R27, R27 ;  /* 0x0000001bff1b723e */ /* 0x000fe200024050ff */
[----:B------:R-:W-:Y:S01]  /*8670*/  FMUL R41, R41, R153 ;  /* 0x0000009929297220 */ /* 0x000fe20000400000 */
[----:B------:R-:W-:Y:S01]  /*8680*/  F2FP.TF32.F32.PACK_B R9, R9 ;  /* 0x00000009ff09723e */ /* 0x000fe200024050ff */
[----:B------:R0:W-:Y:S01]  /*8690*/  @P1 STG.E desc[UR38][R6.64], R11 ;  /* 0x0000000b06001986 */ /* 0x0001e2000c101926 */
[----:B------:R-:W-:Y:S01]  /*86a0*/  F2FP.TF32.F32.PACK_B R29, R29 ;  /* 0x0000001dff1d723e */ /* 0x000fe200024050ff */
[-C--:B------:R-:W-:Y:S01]  /*86b0*/  FMUL R43, R43, R153.reuse ;  /* 0x000000992b2b7220 */ /* 0x080fe20000400000 */
[C---:B------:R-:W-:Y:S01]  /*86c0*/  ISETP.GT.AND P1, PT, R0.reuse, 0x10, PT ;  /* 0x000000100000780c */ /* 0x040fe20003f24270 */
[----:B------:R-:W-:Y:S01]  /*86d0*/  @P3 STG.E desc[UR38][R6.64+0x4], R27 ;  /* 0x0000041b06003986 */ /* 0x000fe2000c101926 */
[----:B------:R-:W-:Y:S01]  /*86e0*/  ISETP.GT.AND P3, PT, R0, 0x11, PT ;  /* 0x000000110000780c */ /* 0x000fe20003f64270 */
[-C--:B------:R-:W-:Y:S01]  /*86f0*/  FMUL R45, R45, R153.reuse ;  /* 0x000000992d2d7220 */ /* 0x080fe20000400000 */
[C---:B------:R-:W-:Y:S01]  /*8700*/  ISETP.GT.AND P2, PT, R3.reuse, 0x8, P2 ;  /* 0x000000080300780c */ /* 0x040fe20001744270 */
[----:B------:R1:W-:Y:S01]  /*8710*/  @P5 STG.E desc[UR38][R4.64+0x20], R9 ;  /* 0x0000200904005986 */ /* 0x0003e2000c101926 */
[----:B------:R-:W-:Y:S01]  /*8720*/  ISETP.GT.AND P0, PT, R3, 0x8, P0 ;  /* 0x000000080300780c */ /* 0x000fe20000704270 */
[-C--:B------:R-:W-:Y:S01]  /*8730*/  FMUL R47, R47, R153.reuse ;  /* 0x000000992f2f7220 */ /* 0x080fe20000400000 */
[C---:B------:R-:W-:Y:S01]  /*8740*/  ISETP.GT.AND P5, PT, R3.reuse, RZ, P1 ;  /* 0x000000ff0300720c */ /* 0x040fe20000fa4270 */
[----:B------:R-:W-:Y:S01]  /*8750*/  @P4 STG.E desc[UR38][R4.64+0x24], R29 ;  /* 0x0000241d04004986 */ /* 0x000fe2000c101926 */
        /* <DEDUP_REMOVED lines=8> */
[----:B-1----:R-:W-:Y:S01]  /*87e0*/  FMUL R9, R34, R153 ;  /* 0x0000009922097220 */ /* 0x002fe20000400000 */
[----:B------:R-:W-:Y:S01]  /*87f0*/  F2FP.TF32.F32.PACK_B R33, R33 ;  /* 0x00000021ff21723e */ /* 0x000fe200024050ff */
[----:B------:R0:W-:Y:S01]  /*8800*/  @P2 STG.E desc[UR38][R6.64+0x20], R11 ;  /* 0x0000200b06002986 */ /* 0x0001e2000c101926 */
[----:B------:R-:W-:Y:S01]  /*8810*/  ISETP.GT.AND P1, PT, R3, 0x8, P1 ;  /* 0x000000080300780c */ /* 0x000fe20000f24270 */
[-C--:B------:R-:W-:Y:S01]  /*8820*/  FMUL R55, R55, R153.reuse ;  /* 0x0000009937377220 */ /* 0x080fe20000400000 */
[C---:B------:R-:W-:Y:S01]  /*8830*/  ISETP.GT.AND P2, PT, R0.reuse, 0x19, PT ;  /* 0x000000190000780c */ /* 0x040fe20003f44270 */
[----:B------:R-:W-:Y:S01]  /*8840*/  @P0 STG.E desc[UR38][R6.64+0x24], R31 ;  /* 0x0000241f06000986 */ /* 0x000fe2000c101926 */
[----:B------:R-:W-:Y:S01]  /*8850*/  ISETP.GT.AND P0, PT, R0, 0x18, PT ;  /* 0x000000180000780c */ /* 0x000fe20003f04270 */
[----:B------:R-:W-:Y:S01]  /*8860*/  FMUL R57, R57, R153 ;  /* 0x0000009939397220 */ /* 0x000fe20000400000 */
[----:B------:R-:W-:Y:S01]  /*8870*/  F2FP.TF32.F32.PACK_B R9, R9 ;  /* 0x00000009ff09723e */ /* 0x000fe200024050ff */
[----:B------:R1:W-:Y:S01]  /*8880*/  @P5 STG.E desc[UR38][R4.64+0x40], R13 ;  /* 0x0000400d04005986 */ /* 0x0003e2000c101926 */
[----:B------:R-:W-:Y:S01]  /*8890*/  ISETP.GT.AND P5, PT, R3, RZ, P0 ;  /* 0x000000ff0300720c */ /* 0x000fe200007a4270 */
[----:B------:R-:W-:Y:S01]  /*88a0*/  FMUL R59, R59, R153 ;  /* 0x000000993b3b7220 */ /* 0x000fe20000400000 */
[----:B------:R-:W-:Y:S01]  /*88b0*/  F2FP.TF32.F32.PACK_B R35, R35 ;  /* 0x00000023ff23723e */ /* 0x000fe200024050ff */
[----:B------:R-:W-:Y:S01]  /*88c0*/  @P4 STG.E desc[UR38][R4.64+0x44], R33 ;  /* 0x0000442104004986 */ /* 0x000fe2000c101926 */
[C---:B------:R-:W-:Y:S01]  /*88d0*/  ISETP.GT.AND P4, PT, R3.reuse, 0x8, P3 ;  /* 0x000000080300780c */ /* 0x040fe20001f84270 */
[----:B0-----:R-:W-:Y:S01]  /*88e0*/  FMUL R11, R36, R153 ;  /* 0x00000099240b7220 */ /* 0x001fe20000400000 */
[----:B------:R-:W-:Y:S01]  /*88f0*/  ISETP.GT.AND P3, PT, R3, RZ, P2 ;  /* 0x000000ff0300720c */ /* 0x000fe20001764270 */
[----:B------:R0:W-:Y:S01]  /*8900*/  @P1 STG.E desc[UR38][R6.64+0x40], R9 ;  /* 0x0000400906001986 */ /* 0x0001e2000c101926 */
[----:B------:R-:W-:Y:S01]  /*8910*/  F2FP.TF32.F32.PACK_B R37, R37 ;  /* 0x00000025ff25723e */ /* 0x000fe200024050ff */
[----:B------:R-:W-:Y:S01]  /*8920*/  FMUL R61, R61, R153 ;  /* 0x000000993d3d7220 */ /* 0x000fe20000400000 */
[----:B------:R-:W-:Y:S01]  /*8930*/  F2FP.TF32.F32.PACK_B R11, R11 ;  /* 0x0000000bff0b723e */ /* 0x000fe200024050ff */
[-C--:B-1----:R-:W-:Y:S01]  /*8940*/  FMUL R13, R40, R153.reuse ;  /* 0x00000099280d7220 */ /* 0x082fe20000400000 */
[----:B------:R-:W-:Y:S01]  /*8950*/  ISETP.GT.AND P1, PT, R0, 0x20, PT ;  /* 0x000000200000780c */ /* 0x000fe20003f24270 */
[-C--:B------:R-:W-:Y:S01]  /*8960*/  FMUL R63, R63, R153.reuse ;  /* 0x000000993f3f7220 */ /* 0x080fe20000400000 */
[----:B------:R-:W-:Y:S01]  /*8970*/  ISETP.GT.AND P0, PT, R3, 0x8, P0 ;  /* 0x000000080300780c */ /* 0x000fe20000704270 */
[----:B------:R-:W-:Y:S01]  /*8980*/  FMUL R65, R65, R153 ;  /* 0x0000009941417220 */ /* 0x000fe20000400000 */
[----:B------:R-:W-:Y:S01]  /*8990*/  F2FP.TF32.F32.PACK_B R39, R39 ;  /* 0x00000027ff27723e */ /* 0x000fe200024050ff */
[----:B------:R-:W-:Y:S01]  /*89a0*/  @P4 STG.E desc[UR38][R6.64+0x44], R35 ;  /* 0x0000442306004986 */ /* 0x000fe2000c101926 */
[C---:B------:R-:W-:Y:S01]  /*89b0*/  ISETP.GT.AND P4, PT, R3.reuse, 0x8, P2 ;  /* 0x000000080300780c */ /* 0x040fe20001784270 */
[-C--:B0-----:R-:W-:Y:S01]  /*89c0*/  FMUL R9, R38, R153.reuse ;  /* 0x0000009926097220 */ /* 0x081fe20000400000 */
[C---:B------:R-:W-:Y:S01]  /*89d0*/  ISETP.GT.AND P2, PT, R0.reuse, 0x21, PT ;  /* 0x000000210000780c */ /* 0x040fe20003f44270 */
[----:B------:R0:W-:Y:S01]  /*89e0*/  @P5 STG.E desc[UR38][R4.64+0x60], R11 ;  /* 0x0000600b04005986 */ /* 0x0001e2000c101926 */
[----:B------:R-:W-:Y:S01]  /*89f0*/  ISETP.GT.AND P5, PT, R3, RZ, P1 ;  /* 0x000000ff0300720c */ /* 0x000fe20000fa4270 */
[----:B------:R-:W-:Y:S01]  /*8a00*/  FMUL R67, R67, R153 ;  /* 0x0000009943437220 */ /* 0x000fe20000400000 */
[----:B------:R-:W-:Y:S01]  /*8a10*/  F2FP.TF32.F32.PACK_B R9, R9 ;  /* 0x00000009ff09723e */ /* 0x000fe200024050ff */
[----:B------:R-:W-:Y:S01]  /*8a20*/  @P3 STG.E desc[UR38][R4.64+0x64], R37 ;  /* 0x0000642504003986 */ /* 0x000fe2000c101926 */
[----:B------:R-:W-:Y:S01]  /*8a30*/  ISETP.GT.AND P3, PT, R3, RZ, P2 ;  /* 0x000000ff0300720c */ /* 0x000fe20001764270 */
[----:B------:R-:W-:Y:S01]  /*8a40*/  FMUL R69, R69, R153 ;  /* 0x0000009945457220 */ /* 0x000fe20000400000 */
[----:B------:R-:W-:Y:S01]  /*8a50*/  F2FP.TF32.F32.PACK_B R13, R13 ;  /* 0x0000000dff0d723e */ /* 0x000fe200024050ff */
[----:B------:R1:W-:Y:S01]  /*8a60*/  @P0 STG.E desc[UR38][R6.64+0x60], R9 ;  /* 0x0000600906000986 */ /* 0x0003e2000c101926 */
[----:B------:R-:W-:Y:S01]  /*8a70*/  F2FP.TF32.F32.PACK_B R41, R41 ;  /* 0x00000029ff29723e */ /* 0x000fe200024050ff */
[-C--:B------:R-:W-:Y:S01]  /*8a80*/  FMUL R71, R71, R153.reuse ;  /* 0x0000009947477220 */ /* 0x080fe20000400000 */
[----:B------:R-:W-:Y:S01]  /*8a90*/  ISETP.GT.AND P0, PT, R0, 0x28, PT ;  /* 0x000000280000780c */ /* 0x000fe20003f04270 */
[----:B------:R-:W-:Y:S01]  /*8aa0*/  @P4 STG.E desc[UR38][R6.64+0x64], R39 ;  /* 0x0000642706004986 */ /* 0x000fe2000c101926 */
[C---:B------:R-:W-:Y:S01]  /*8ab0*/  ISETP.GT.AND P1, PT, R3.reuse, 0x8, P1 ;  /* 0x000000080300780c */ /* 0x040fe20000f24270 */
[-C--:B0-----:R-:W-:Y:S01]  /*8ac0*/  FMUL R11, R44, R153.reuse ;  /* 0x000000992c0b7220 */ /* 0x081fe20000400000 */
[----:B------:R-:W-:Y:S01]  /*8ad0*/  ISETP.GT.AND P4, PT, R3, 0x8, P2 ;  /* 0x000000080300780c */ /* 0x000fe20001784270 */
[----:B------:R0:W-:Y:S01]  /*8ae0*/  @P5 STG.E desc[UR38][R4.64+0x80], R13 ;  /* 0x0000800d04005986 */ /* 0x0001e2000c101926 */
[----:B------:R-:W-:Y:S01]  /*8af0*/  ISETP.GT.AND P2, PT, R0, 0x29, PT ;  /* 0x000000290000780c */ /* 0x000fe20003f44270 */
[-C--:B------:R-:W-:Y:S01]  /*8b00*/  FMUL R73, R73, R153.reuse ;  /* 0x0000009949497220 */ /* 0x080fe20000400000 */
[C---:B------:R-:W-:Y:S01]  /*8b10*/  ISETP.GT.AND P5, PT, R3.reuse, RZ, P0 ;  /* 0x000000ff0300720c */ /* 0x040fe200007a4270 */
[-C--:B-1----:R-:W-:Y:S01]  /*8b20*/  FMUL R9, R42, R153.reuse ;  /* 0x000000992a097220 */ /* 0x082fe20000400000 */
[----:B------:R-:W-:Y:S01]  /*8b30*/  @P3 STG.E desc[UR38][R4.64+0x84], R41 ;  /* 0x0000842904003986 */ /* 0x000fe2000c101926 */
[----:B------:R-:W-:Y:S01]  /*8b40*/  ISETP.GT.AND P3, PT, R3, RZ, P2 ;  /* 0x000000ff0300720c */ /* 0x000fe20001764270 */
[----:B------:R-:W-:Y:S01]  /*8b50*/  FMUL R75, R75, R153 ;  /* 0x000000994b4b7220 */ /* 0x000fe20000400000 */
[----:B------:R-:W-:Y:S01]  /*8b60*/  F2FP.TF32.F32.PACK_B R43, R43 ;  /* 0x0000002bff2b723e */ /* 0x000fe200024050ff */
[----:B------:R-:W-:Y:S01]  /*8b70*/  FMUL R77, R77, R153 ;  /* 0x000000994d4d7220 */ /* 0x000fe20000400000 */
[----:B------:R-:W-:Y:S01]  /*8b80*/  F2FP.TF32.F32.PACK_B R9, R9 ;  /* 0x00000009ff09723e */ /* 0x000fe200024050ff */
[----:B------:R-:W-:Y:S01]  /*8b90*/  FMUL R79, R79, R153 ;  /* 0x000000994f4f7220 */ /* 0x000fe20000400000 */
[----:B------:R-:W-:Y:S01]  /*8ba0*/  F2FP.TF32.F32.PACK_B R11, R11 ;  /* 0x0000000bff0b723e */ /* 0x000fe200024050ff */
[----:B0-----:R-:W-:Y:S01]  /*8bb0*/  FMUL R13, R48, R153 ;  /* 0x00000099300d7220 */ /* 0x001fe20000400000 */
[----:B------:R-:W-:Y:S01]  /*8bc0*/  F2FP.TF32.F32.PACK_B R45, R45 ;  /* 0x0000002dff2d723e */ /* 0x000fe200024050ff */
[----:B------:R0:W-:Y:S01]  /*8bd0*/  @P1 STG.E desc[UR38][R6.64+0x80], R9 ;  /* 0x0000800906001986 */ /* 0x0001e2000c101926 */
[C---:B------:R-:W-:Y:S01]  /*8be0*/  ISETP.GT.AND P1, PT, R0.reuse, 0x30, PT ;  /* 0x000000300000780c */ /* 0x040fe20003f24270 */
[-C--:B------:R-:W-:Y:S01]  /*8bf0*/  FMUL R81, R81, R153.reuse ;  /* 0x0000009951517220 */ /* 0x080fe20000400000 */
[C---:B------:R-:W-:Y:S01]  /*8c00*/  ISETP.GT.AND P0, PT, R3.reuse, 0x8, P0 ;  /* 0x000000080300780c */ /* 0x040fe20000704270 */
[----:B------:R-:W-:Y:S01]  /*8c10*/  @P4 STG.E desc[UR38][R6.64+0x84], R43 ;  /* 0x0000842b06004986 */ /* 0x000fe2000c101926 */
[----:B------:R-:W-:Y:S01]  /*8c20*/  ISETP.GT.AND P4, PT, R3, 0x8, P2 ;  /* 0x000000080300780c */ /* 0x000fe20001784270 */
[-C--:B------:R-:W-:Y:S01]  /*8c30*/  FMUL R83, R83, R153.reuse ;  /* 0x0000009953537220 */ /* 0x080fe20000400000 */
[----:B------:R-:W-:Y:S01]  /*8c40*/  ISETP.GT.AND P2, PT, R0, 0x31, PT ;  /* 0x000000310000780c */ /* 0x000fe20003f44270 */
[----:B------:R1:W-:Y:S01]  /*8c50*/  @P5 STG.E desc[UR38][R4.64+0xa0], R11 ;  /* 0x0000a00b04005986 */ /* 0x0003e2000c101926 */
[----:B------:R-:W-:Y:S01]  /*8c60*/  ISETP.GT.AND P5, PT, R3, RZ, P1 ;  /* 0x000000ff0300720c */ /* 0x000fe20000fa4270 */
[----:B------:R-:W-:Y:S01]  /*8c70*/  FMUL R85, R85, R153 ;  /* 0x0000009955557220 */ /* 0x000fe20000400000 */
[----:B------:R-:W-:Y:S01]  /*8c80*/  F2FP.TF32.F32.PACK_B R47, R47 ;  /* 0x0000002fff2f723e */ /* 0x000fe200024050ff */
[-C--:B0-----:R-:W-:Y:S01]  /*8c90*/  FMUL R9, R46, R153.reuse ;  /* 0x000000992e097220 */ /* 0x081fe20000400000 */
        /* <DEDUP_REMOVED lines=8> */
[-C--:B-1----:R-:W-:Y:S01]  /*8d20*/  FMUL R11, R52, R153.reuse ;  /* 0x00000099340b7220 */ /* 0x082fe20000400000 */
[----:B------:R-:W-:Y:S01]  /*8d30*/  ISETP.GT.AND P1, PT, R3, 0x8, P1 ;  /* 0x000000080300780c */ /* 0x000fe20000f24270 */
[----:B------:R0:W-:Y:S01]  /*8d40*/  @P0 STG.E desc[UR38][R6.64+0xa0], R9 ;  /* 0x0000a00906000986 */ /* 0x0001e2000c101926 */
[C---:B------:R-:W-:Y:S01]  /*8d50*/  ISETP.GT.AND P0, PT, R0.reuse, 0x38, PT ;  /* 0x000000380000780c */ /* 0x040fe20003f04270 */
[----:B------:R-:W-:Y:S01]  /*8d60*/  FMUL R93, R93, R153 ;  /* 0x000000995d5d7220 */ /* 0x000fe20000400000 */
[----:B------:R-:W-:Y:S01]  /*8d70*/  F2FP.TF32.F32.PACK_B R51, R51 ;  /* 0x00000033ff33723e */ /* 0x000fe200024050ff */
        /* <DEDUP_REMOVED lines=15> */
[-C--:B------:R-:W-:Y:S01]  /*8e70*/  FMUL R103, R103, R153.reuse ;  /* 0x0000009967677220 */ /* 0x080fe20000400000 */
[----:B------:R-:W-:Y:S01]  /*8e80*/  ISETP.GT.AND P0, PT, R3, 0x8, P0 ;  /* 0x000000080300780c */ /* 0x000fe20000704270 */
[----:B-1----:R-:W-:Y:S01]  /*8e90*/  FMUL R13, R56, R153 ;  /* 0x00000099380d7220 */ /* 0x002fe20000400000 */
[----:B------:R-:W-:Y:S01]  /*8ea0*/  F2FP.TF32.F32.PACK_B R55, R55 ;  /* 0x00000037ff37723e */ /* 0x000fe200024050ff */
        /* <DEDUP_REMOVED lines=15> */
[-C--:B------:R-:W-:Y:S01]  /*8fa0*/  FMUL R111, R111, R153.reuse ;  /* 0x000000996f6f7220 */ /* 0x080fe20000400000 */
[----:B------:R-:W-:Y:S01]  /*8fb0*/  ISETP.GT.AND P1, PT, R3, 0x8, P1 ;  /* 0x000000080300780c */ /* 0x000fe20000f24270 */
[----:B------:R-:W-:Y:S01]  /*8fc0*/  FMUL R113, R113, R153 ;  /* 0x0000009971717220 */ /* 0x000fe20000400000 */
[----:B------:R-:W-:Y:S01]  /*8fd0*/  F2FP.TF32.F32.PACK_B R9, R9 ;  /* 0x00000009ff09723e */ /* 0x000fe200024050ff */
[-C--:B------:R-:W-:Y:S01]  /*8fe0*/  FMUL R115, R115, R153.reuse ;  /* 0x0000009973737220 */ /* 0x080fe20000400000 */
[----:B-1----:R-:W-:Y:S01]  /*8ff0*/  FMUL R11, R60, R153 ;  /* 0x000000993c0b7220 */ /* 0x002fe20000400000 */
[----:B------:R-:W-:Y:S01]  /*9000*/  F2FP.TF32.F32.PACK_B R59, R59 ;  /* 0x0000003bff3b723e */ /* 0x000fe200024050ff */
[-C--:B------:R-:W-:Y:S01]  /*9010*/  FMUL R117, R117, R153.reuse ;  /* 0x0000009975757220 */ /* 0x080fe20000400000 */
        /* <DEDUP_REMOVED lines=47> */
[----:B------:R-:W-:Y:S01]  /*9310*/  ISETP.GT.AND P0, PT, R0, 0x58, PT ;  /* 0x000000580000780c */ /* 0x000fe20003f04270 */
[----:B------:R-:W-:Y:S01]  /*9320*/  FMUL R147, R147, R153 ;  /* 0x0000009993937220 */ /* 0x000fe20000400000 */
[----:B------:R-:W-:Y:S01]  /*9330*/  F2FP.TF32.F32.PACK_B R11, R11 ;  /* 0x0000000bff0b723e */ /* 0x000fe200024050ff */
[----:B------:R-:W-:Y:S01]  /*9340*/  @P4 STG.E desc[UR38][R6.64+0x124], R63 ;  /* 0x0001243f06004986 */ /* 0x000fe2000c101926 */
[C---:B------:R-:W-:Y:S01]  /*9350*/  ISETP.GT.AND P4, PT, R3.reuse, 0x8, P2 ;  /* 0x000000080300780c */ /* 0x040fe20001784270 */
        /* <DEDUP_REMOVED lines=10> */
[----:B------:R-:W-:-:S02]  /*9400*/  ISETP.GT.AND P0, PT, R3, 0x8, P0 ;  /* 0x000000080300780c */ /* 0x000fc40000704270 */
[----:B------:R-:W-:Y:S01]  /*9410*/  F2FP.TF32.F32.PACK_B R9, R9 ;  /* 0x00000009ff09723e */ /* 0x000fe200024050ff */
[----:B-1----:R-:W-:Y:S01]  /*9420*/  FMUL R13, R72, R153 ;  /* 0x00000099480d7220 */ /* 0x002fe20000400000 */
[----:B------:R-:W-:-:S03]  /*9430*/  F2FP.TF32.F32.PACK_B R71, R71 ;  /* 0x00000047ff47723e */ /* 0x000fc600024050ff */
[----:B------:R0:W-:Y:S01]  /*9440*/  @P1 STG.E desc[UR38][R6.64+0x140], R9 ;  /* 0x0001400906001986 */ /* 0x0001e2000c101926 */
[C---:B------:R-:W-:Y:S02]  /*9450*/  ISETP.GT.AND P1, PT, R0.reuse, 0x60, PT ;  /* 0x000000600000780c */ /* 0x040fe40003f24270 */
[----:B------:R-:W-:Y:S01]  /*9460*/  F2FP.TF32.F32.PACK_B R13, R13 ;  /* 0x0000000dff0d723e */ /* 0x000fe200024050ff */
[----:B------:R-:W-:Y:S01]  /*9470*/  @P4 STG.E desc[UR38][R6.64+0x144], R67 ;  /* 0x0001444306004986 */ /* 0x000fe2000c101926 */
[C---:B------:R-:W-:Y:S02]  /*9480*/  ISETP.GT.AND P4, PT, R3.reuse, 0x8, P2 ;  /* 0x000000080300780c */ /* 0x040fe40001784270 */
[----:B------:R-:W-:Y:S01]  /*9490*/  ISETP.GT.AND P2, PT, R0, 0x61, PT ;  /* 0x000000610000780c */ /* 0x000fe20003f44270 */
[----:B------:R1:W-:Y:S01]  /*94a0*/  @P5 STG.E desc[UR38][R4.64+0x160], R11 ;  /* 0x0001600b04005986 */ /* 0x0003e2000c101926 */
[C---:B------:R-:W-:Y:S02]  /*94b0*/  ISETP.GT.AND P5, PT, R3.reuse, RZ, P1 ;  /* 0x000000ff0300720c */ /* 0x040fe40000fa4270 */
[----:B------:R-:W-:Y:S01]  /*94c0*/  F2FP.TF32.F32.PACK_B R73, R73 ;  /* 0x00000049ff49723e */ /* 0x000fe200024050ff */
[----:B0-----:R-:W-:Y:S01]  /*94d0*/  FMUL R9, R70, R153 ;  /* 0x0000009946097220 */ /* 0x001fe20000400000 */
[----:B------:R-:W-:Y:S01]  /*94e0*/  @P3 STG.E desc[UR38][R4.64+0x164], R69 ;  /* 0x0001644504003986 */ /* 0x000fe2000c101926 */
[----:B------:R-:W-:-:S02]  /*94f0*/  ISETP.GT.AND P3, PT, R3, RZ, P2 ;  /* 0x000000ff0300720c */ /* 0x000fc40001764270 */
[----:B------:R-:W-:Y:S02]  /*9500*/  ISETP.GT.AND P1, PT, R3, 0x8, P1 ;  /* 0x000000080300780c */ /* 0x000fe40000f24270 */
        /* <DEDUP_REMOVED lines=252> */
[----:B------:R-:W-:Y:S01]  /*a4d0*/  @P3 STG.E desc[UR38][R4.64+0x364], R133 ;  /* 0x0003648504003986 */ /* 0x000fe2000c101926 */
[----:B0-----:R-:W-:Y:S01]  /*a4e0*/  FMUL R9, R134, R153 ;  /* 0x0000009986097220 */ /* 0x001fe20000400000 */
[----:B------:R-:W-:-:S02]  /*a4f0*/  ISETP.GT.AND P3, PT, R3, RZ, P2 ;  /* 0x000000ff0300720c */ /* 0x000fc40001764270 */
[----:B------:R-:W-:Y:S02]  /*a500*/  ISETP.GT.AND P1, PT, R3, 0x8, P1 ;  /* 0x000000080300780c */ /* 0x000fe40000f24270 */
[----:B------:R-:W-:Y:S01]  /*a510*/  F2FP.TF32.F32.PACK_B R9, R9 ;  /* 0x00000009ff09723e */ /* 0x000fe200024050ff */
[----:B-1----:R-:W-:Y:S01]  /*a520*/  FMUL R11, R140, R153 ;  /* 0x000000998c0b7220 */ /* 0x002fe20000400000 */
[----:B------:R-:W-:-:S03]  /*a530*/  F2FP.TF32.F32.PACK_B R139, R139 ;  /* 0x0000008bff8b723e */ /* 0x000fc600024050ff */
[----:B------:R0:W-:Y:S01]  /*a540*/  @P0 STG.E desc[UR38][R6.64+0x360], R9 ;  /* 0x0003600906000986 */ /* 0x0001e2000c101926 */
[----:B------:R-:W-:Y:S02]  /*a550*/  F2FP.TF32.F32.PACK_B R141, R141 ;  /* 0x0000008dff8d723e */ /* 0x000fe400024050ff */
[----:B------:R-:W-:Y:S01]  /*a560*/  F2FP.TF32.F32.PACK_B R11, R11 ;  /* 0x0000000bff0b723e */ /* 0x000fe200024050ff */
[----:B------:R-:W-:Y:S01]  /*a570*/  @P4 STG.E desc[UR38][R6.64+0x364], R135 ;  /* 0x0003648706004986 */ /* 0x000fe2000c101926 */
[C---:B------:R-:W-:Y:S02]  /*a580*/  ISETP.GT.AND P4, PT, R0.reuse, 0xe8, PT ;  /* 0x000000e80000780c */ /* 0x040fe40003f84270 */
[----:B------:R-:W-:Y:S01]  /*a590*/  F2FP.TF32.F32.PACK_B R143, R143 ;  /* 0x0000008fff8f723e */ /* 0x000fe200024050ff */
[----:B------:R1:W-:Y:S01]  /*a5a0*/  @P5 STG.E desc[UR38][R4.64+0x380], R13 ;  /* 0x0003800d04005986 */ /* 0x0003e2000c101926 */
[----:B------:R-:W-:Y:S02]  /*a5b0*/  ISETP.GT.AND P5, PT, R0, 0xe9, PT ;  /* 0x000000e90000780c */ /* 0x000fe40003fa4270 */
[----:B------:R-:W-:Y:S01]  /*a5c0*/  F2FP.TF32.F32.PACK_B R145, R145 ;  /* 0x00000091ff91723e */ /* 0x000fe200024050ff */
[----:B------:R-:W-:Y:S01]  /*a5d0*/  @P3 STG.E desc[UR38][R4.64+0x384], R137 ;  /* 0x0003848904003986 */ /* 0x000fe2000c101926 */
[C---:B------:R-:W-:Y:S01]  /*a5e0*/  ISETP.GT.AND P3, PT, R3.reuse, 0x8, P2 ;  /* 0x000000080300780c */ /* 0x040fe20001764270 */
[----:B0-----:R-:W-:Y:S01]  /*a5f0*/  FMUL R9, R138, R153 ;  /* 0x000000998a097220 */ /* 0x001fe20000400000 */
[----:B------:R-:W-:-:S02]  /*a600*/  ISETP.GT.AND P2, PT, R3, RZ, P4 ;  /* 0x000000ff0300720c */ /* 0x000fc40002744270 */
[C---:B------:R-:W-:Y:S02]  /*a610*/  ISETP.GT.AND P0, PT, R3.reuse, RZ, P5 ;  /* 0x000000ff0300720c */ /* 0x040fe40002f04270 */
[C---:B------:R-:W-:Y:S01]  /*a620*/  ISETP.GT.AND P4, PT, R3.reuse, 0x8, P4 ;  /* 0x000000080300780c */ /* 0x040fe20002784270 */
[----:B-1----:R-:W-:Y:S01]  /*a630*/  FMUL R13, R142, R153 ;  /* 0x000000998e0d7220 */ /* 0x002fe20000400000 */
[----:B------:R-:W-:Y:S02]  /*a640*/  ISETP.GT.AND P5, PT, R3, 0x8, P5 ;  /* 0x000000080300780c */ /* 0x000fe40002fa4270 */
[----:B------:R-:W-:Y:S02]  /*a650*/  F2FP.TF32.F32.PACK_B R9, R9 ;  /* 0x00000009ff09723e */ /* 0x000fe400024050ff */
[----:B------:R-:W-:Y:S02]  /*a660*/  F2FP.TF32.F32.PACK_B R13, R13 ;  /* 0x0000000dff0d723e */ /* 0x000fe400024050ff */
[----:B------:R-:W-:Y:S01]  /*a670*/  F2FP.TF32.F32.PACK_B R147, R147 ;  /* 0x00000093ff93723e */ /* 0x000fe200024050ff */
[----:B------:R0:W-:Y:S01]  /*a680*/  @P1 STG.E desc[UR38][R6.64+0x380], R9 ;  /* 0x0003800906001986 */ /* 0x0001e2000c101926 */
[----:B------:R-:W-:-:S02]  /*a690*/  ISETP.GT.AND P1, PT, R0, 0xf8, PT ;  /* 0x000000f80000780c */ /* 0x000fc40003f24270 */
        /* <DEDUP_REMOVED lines=8> */
[----:B0-----:R-:W-:Y:S01]  /*a720*/  FMUL R9, R144, R153 ;  /* 0x0000009990097220 */ /* 0x001fe20000400000 */
[----:B------:R-:W-:-:S02]  /*a730*/  ISETP.GT.AND P0, PT, R0, 0xf9, PT ;  /* 0x000000f90000780c */ /* 0x000fc40003f04270 */
[----:B------:R0:W-:Y:S01]  /*a740*/  @P4 STG.E desc[UR38][R6.64+0x3a0], R13 ;  /* 0x0003a00d06004986 */ /* 0x0001e2000c101926 */
[C---:B------:R-:W-:Y:S02]  /*a750*/  ISETP.GT.AND P4, PT, R3.reuse, RZ, P2 ;  /* 0x000000ff0300720c */ /* 0x040fe40001784270 */
[----:B------:R-:W-:Y:S01]  /*a760*/  F2FP.TF32.F32.PACK_B R9, R9 ;  /* 0x00000009ff09723e */ /* 0x000fe200024050ff */
[----:B------:R-:W-:Y:S01]  /*a770*/  @P5 STG.E desc[UR38][R6.64+0x3a4], R143 ;  /* 0x0003a48f06005986 */ /* 0x000fe2000c101926 */
[C---:B------:R-:W-:Y:S01]  /*a780*/  ISETP.GT.AND P5, PT, R3.reuse, RZ, P3 ;  /* 0x000000ff0300720c */ /* 0x040fe20001fa4270 */
[----:B-1----:R-:W-:Y:S01]  /*a790*/  FMUL R11, R146, R153 ;  /* 0x00000099920b7220 */ /* 0x002fe20000400000 */
[C---:B------:R-:W-:Y:S02]  /*a7a0*/  ISETP.GT.AND P3, PT, R3.reuse, 0x8, P3 ;  /* 0x000000080300780c */ /* 0x040fe40001f64270 */
[----:B------:R-:W-:Y:S02]  /*a7b0*/  ISETP.GT.AND P2, PT, R3, 0x8, P2 ;  /* 0x000000080300780c */ /* 0x000fe40001744270 */
[----:B------:R-:W-:Y:S01]  /*a7c0*/  F2FP.TF32.F32.PACK_B R11, R11 ;  /* 0x0000000bff0b723e */ /* 0x000fe200024050ff */
[----:B0-----:R-:W-:-:S05]  /*a7d0*/  FMUL R13, R150, R153 ;  /* 0x00000099960d7220 */ /* 0x001fca0000400000 */
[----:B------:R-:W-:Y:S01]  /*a7e0*/  F2FP.TF32.F32.PACK_B R13, R13 ;  /* 0x0000000dff0d723e */ /* 0x000fe200024050ff */
[----:B------:R-:W-:Y:S01]  /*a7f0*/  @P5 STG.E desc[UR38][R4.64+0x3c0], R9 ;  /* 0x0003c00904005986 */ /* 0x000fe2000c101926 */
[C---:B------:R-:W-:Y:S01]  /*a800*/  ISETP.GT.AND P5, PT, R3.reuse, RZ, P1 ;  /* 0x000000ff0300720c */ /* 0x040fe20000fa4270 */
[----:B------:R-:W-:Y:S01]  /*a810*/  @P3 IMAD.MOV.U32 R2, RZ, RZ, R6 ;  /* 0x000000ffff023224 */ /* 0x000fe200078e0006 */
[C---:B------:R-:W-:Y:S01]  /*a820*/  ISETP.GT.AND P1, PT, R3.reuse, 0x8, P1 ;  /* 0x000000080300780c */ /* 0x040fe20000f24270 */
[----:B------:R-:W-:Y:S01]  /*a830*/  @P4 STG.E desc[UR38][R4.64+0x3c4], R145 ;  /* 0x0003c49104004986 */ /* 0x000fe2000c101926 */
[C---:B------:R-:W-:Y:S02]  /*a840*/  ISETP.GT.AND P4, PT, R3.reuse, RZ, P0 ;  /* 0x000000ff0300720c */ /* 0x040fe40000784270 */
[----:B------:R-:W-:Y:S01]  /*a850*/  ISETP.GT.AND P0, PT, R3, 0x8, P0 ;  /* 0x000000080300780c */ /* 0x000fe20000704270 */
[----:B------:R-:W-:-:S05]  /*a860*/  @P3 IMAD.MOV.U32 R3, RZ, RZ, R7 ;  /* 0x000000ffff033224 */ /* 0x000fca00078e0007 */
[----:B------:R0:W-:Y:S02]  /*a870*/  @P3 STG.E desc[UR38][R2.64+0x3c0], R11 ;  /* 0x0003c00b02003986 */ /* 0x0001e4000c101926 */
[----:B0-----:R-:W-:Y:S02]  /*a880*/  @P2 IMAD.MOV.U32 R2, RZ, RZ, R6 ;  /* 0x000000ffff022224 */ /* 0x001fe400078e0006 */
[----:B------:R-:W-:-:S05]  /*a890*/  @P2 IMAD.MOV.U32 R3, RZ, RZ, R7 ;  /* 0x000000ffff032224 */ /* 0x000fca00078e0007 */
[----:B------:R0:W-:Y:S02]  /*a8a0*/  @P2 STG.E desc[UR38][R2.64+0x3c4], R147 ;  /* 0x0003c49302002986 */ /* 0x0001e4000c101926 */
[----:B0-----:R-:W-:Y:S02]  /*a8b0*/  @P5 IMAD.MOV.U32 R2, RZ, RZ, R4 ;  /* 0x000000ffff025224 */ /* 0x001fe400078e0004 */
[----:B------:R-:W-:-:S05]  /*a8c0*/  @P5 IMAD.MOV.U32 R3, RZ, RZ, R5 ;  /* 0x000000ffff035224 */ /* 0x000fca00078e0005 */
[----:B------:R0:W-:Y:S04]  /*a8d0*/  @P5 STG.E desc[UR38][R2.64+0x3e0], R15 ;  /* 0x0003e00f02005986 */ /* 0x0001e8000c101926 */
[----:B------:R1:W-:Y:S01]  /*a8e0*/  @P4 STG.E desc[UR38][R4.64+0x3e4], R149 ;  /* 0x0003e49504004986 */ /* 0x0003e2000c101926 */
[----:B0-----:R-:W-:Y:S02]  /*a8f0*/  @P1 IMAD.MOV.U32 R2, RZ, RZ, R6 ;  /* 0x000000ffff021224 */ /* 0x001fe400078e0006 */
[----:B------:R-:W-:-:S05]  /*a900*/  @P1 IMAD.MOV.U32 R3, RZ, RZ, R7 ;  /* 0x000000ffff031224 */ /* 0x000fca00078e0007 */
[----:B------:R1:W-:Y:S04]  /*a910*/  @P1 STG.E desc[UR38][R2.64+0x3e0], R13 ;  /* 0x0003e00d02001986 */ /* 0x0003e8000c101926 */
[----:B------:R1:W-:Y:S02]  /*a920*/  @P0 STG.E desc[UR38][R6.64+0x3e4], R151 ;  /* 0x0003e49706000986 */ /* 0x0003e4000c101926 */
.L_x_286:
[----:B------:R-:W-:Y:S05]  /*a930*/  BSYNC B0 ;  /* 0x0000000000007941 */ /* 0x000fea0003800000 */
.L_x_32:
[----:B-1----:R-:W2:Y:S01]  /*a940*/  LDL.64 R2, [R1] ;  /* 0x0000000001027983 */ /* 0x002ea20000100a00 */
[----:B------:R-:W-:Y:S01]  /*a950*/  ULDC.64 UR4, c[0x0][0x650] ;  /* 0x0001940000047ab9 */ /* 0x000fe20000000a00 */
[----:B------:R1:W-:Y:S01]  /*a960*/  SYNCS.ARRIVE.TRANS64.A1T0 RZ, [R160+UR44], RZ ;  /* 0x000000ffa0ff79a7 */ /* 0x0003e2000810002c */
[----:B------:R-:W-:Y:S01]  /*a970*/  PRMT R0, RZ, 0x7610, R0 ;  /* 0x00007610ff007816 */ /* 0x000fe20000000000 */
[----:B-----5:R-:W-:Y:S02]  /*a980*/  IMAD.MOV.U32 R19, RZ, RZ, -0x1 ;  /* 0xffffffffff137424 */ /* 0x020fe400078e00ff */
[----:B------:R-:W-:Y:S01]  /*a990*/  IMAD.MOV.U32 R22, RZ, RZ, -0x1 ;  /* 0xffffffffff167424 */ /* 0x000fe200078e00ff */
[----:B--2---:R-:W-:-:S04]  /*a9a0*/  LEA R18, P0, R2, R18, 0x1 ;  /* 0x0000001202127211 */ /* 0x004fc800078008ff */
[----:B------:R-:W-:Y:S01]  /*a9b0*/  LEA.HI.X R17, R2, R17, R23, 0x1, P0 ;  /* 0x0000001102117211 */ /* 0x000fe200000f0c17 */
[----:B------:R-:W-:Y:S01]  /*a9c0*/  IMAD.MOV.U32 R2, RZ, RZ, -0x1 ;  /* 0xffffffffff027424 */ /* 0x000fe200078e00ff */
[----:B------:R-:W-:-:S04]  /*a9d0*/  ISETP.GE.U32.AND P0, PT, R18, UR4, PT ;  /* 0x0000000412007c0c */ /* 0x000fc8000bf06070 */
[----:B------:R-:W-:-:S13]  /*a9e0*/  ISETP.GE.U32.AND.EX P0, PT, R17, UR5, PT, P0 ;  /* 0x0000000511007c0c */ /* 0x000fda000bf06100 */
[----:B-1----:R-:W-:Y:S05]  /*a9f0*/  @P0 BRA `(.L_x_287) ;  /* 0x0000000400700947 */ /* 0x002fea0003800000 */
[----:B----4-:R-:W1:Y:S01]  /*aa00*/  S2R R10, SR_CTAID.X ;  /* 0x00000000000a7919 */ /* 0x010e620000002500 */
[----:B---3--:R-:W2:Y:S01]  /*aa10*/  LDC.64 R8, c[0x0][0x628] ;  /* 0x00018a00ff087b82 */ /* 0x008ea20000000a00 */
[----:B------:R-:W-:Y:S01]  /*aa20*/  ULDC UR4, c[0x0][0x150] ;  /* 0x0000540000047ab9 */ /* 0x000fe20000000800 */
[----:B------:R-:W-:Y:S01]  /*aa30*/  IMAD.MOV.U32 R6, RZ, RZ, R18 ;  /* 0x000000ffff067224 */ /* 0x000fe200078e0012 */
[----:B------:R-:W3:Y:S01]  /*aa40*/  S2R R20, SR_CTAID.Y ;  /* 0x0000000000147919 */ /* 0x000ee20000002600 */
[----:B0-----:R-:W-:-:S04]  /*aa50*/  IMAD.MOV.U32 R7, RZ, RZ, R17 ;  /* 0x000000ffff077224 */ /* 0x001fc800078e0011 */
[----:B------:R-:W0:Y:S08]  /*aa60*/  LDC R15, c[0x0][0x144] ;  /* 0x00005100ff0f7b82 */ /* 0x000e300000000800 */
[----:B------:R-:W4:Y:S08]  /*aa70*/  LDC R0, c[0x0][0x630] ;  /* 0x00018c00ff007b82 */ /* 0x000f300000000800 */
[----:B------:R-:W0:Y:S01]  /*aa80*/  LDC.64 R12, c[0x0][0x620] ;  /* 0x00018800ff0c7b82 */ /* 0x000e220000000a00 */
[----:B--2---:R-:W-:-:S04]  /*aa90*/  ISETP.NE.U32.AND P0, PT, R8, RZ, PT ;  /* 0x000000ff0800720c */ /* 0x004fc80003f05070 */
[----:B------:R-:W-:Y:S02]  /*aaa0*/  ISETP.NE.AND.EX P0, PT, R9, RZ, PT, P0 ;  /* 0x000000ff0900720c */ /* 0x000fe40003f05300 */
[----:B-1----:R-:W-:-:S05]  /*aab0*/  I2FP.F32.U32 R2, R10 ;  /* 0x0000000a00027245 */ /* 0x002fca0000201000 */
[----:B------:R-:W-:-:S04]  /*aac0*/  FMUL R2, R2, UR4 ;  /* 0x0000000402027c20 */ /* 0x000fc80008400000 */
[----:B------:R1:W2:Y:S02]  /*aad0*/  F2I.U32.TRUNC.NTZ R14, R2 ;  /* 0x00000002000e7305 */ /* 0x0002a4000020f000 */
[----:B---34-:R-:W-:Y:S05]  /*aae0*/  @!P0 BRA `(.L_x_288) ;  /* 0x0000000000288947 */ /* 0x018fea0003800000 */
[----:B------:R-:W3:Y:S02]  /*aaf0*/  LDC R3, c[0x0][0x634] ;  /* 0x00018d00ff037b82 */ /* 0x000ee40000000800 */
[----:B---3--:R-:W-:-:S05]  /*ab00*/  IADD3 R7, P0, R18, R3, RZ ;  /* 0x0000000312077210 */ /* 0x008fca0007f1e0ff */
[----:B------:R-:W-:-:S04]  /*ab10*/  IMAD.X R11, RZ, RZ, R17, P0 ;  /* 0x000000ffff0b7224 */ /* 0x000fc800000e0611 */
[----:B-1----:R-:W-:-:S04]  /*ab20*/  IMAD.WIDE.U32 R2, R11, R8, RZ ;  /* 0x000000080b027225 */ /* 0x002fc800078e00ff */
[----:B------:R-:W-:-:S04]  /*ab30*/  IMAD.WIDE.U32 R4, P0, R7, R9, R2 ;  /* 0x0000000907047225 */ /* 0x000fc80007800002 */
[----:B------:R-:W-:-:S04]  /*ab40*/  IMAD.WIDE.U32 R2, R7, R8, RZ ;  /* 0x0000000807027225 */ /* 0x000fc800078e00ff */
[----:B------:R-:W-:Y:S01]  /*ab50*/  IMAD.X R7, RZ, RZ, RZ, P0 ;  /* 0x000000ffff077224 */ /* 0x000fe200000e06ff */
[----:B------:R-:W-:Y:S01]  /*ab60*/  IADD3 RZ, P0, R3, R4, RZ ;  /* 0x0000000403ff7210 */ /* 0x000fe20007f1e0ff */
[----:B------:R-:W-:-:S04]  /*ab70*/  IMAD.MOV.U32 R6, RZ, RZ, R5 ;  /* 0x000000ffff067224 */ /* 0x000fc800078e0005 */
[----:B------:R-:W-:-:S08]  /*ab80*/  IMAD.WIDE.U32.X R6, R11, R9, R6, P0 ;  /* 0x000000090b067225 */ /* 0x000fd000000e0406 */
.L_x_288:
[----:B------:R-:W3:Y:S01]  /*ab90*/  LDC.64 R26, c[0x0][0x640] ;  /* 0x00019000ff1a7b82 */ /* 0x000ee20000000a00 */
[-C--:B------:R-:W-:Y:S01]  /*aba0*/  SHF.R.U64 R11, R6, R0.reuse, R7 ;  /* 0x00000000060b7219 */ /* 0x080fe20000001207 */
[----:B------:R-:W-:Y:S01]  /*abb0*/  IMAD.MOV.U32 R19, RZ, RZ, R17 ;  /* 0x000000ffff137224 */ /* 0x000fe200078e0011 */
[----:B------:R-:W-:Y:S01]  /*abc0*/  SHF.R.U32.HI R0, RZ, R0, R7 ;  /* 0x00000000ff007219 */ /* 0x000fe20000011607 */
[----:B--2---:R-:W-:Y:S01]  /*abd0*/  IMAD.MOV R14, RZ, RZ, -R14 ;  /* 0x000000ffff0e7224 */ /* 0x004fe200078e0a0e */
[----:B------:R-:W-:Y:S01]  /*abe0*/  IADD3 R5, P0, RZ, -R11, RZ ;  /* 0x8000000bff057210 */ /* 0x000fe20007f1e0ff */
[----:B------:R-:W-:Y:S01]  /*abf0*/  ULDC UR4, c[0x0][0x154] ;  /* 0x0000550000047ab9 */ /* 0x000fe20000000800 */
[----:B------:R-:W-:Y:S01]  /*ac00*/  IMAD.MOV.U32 R7, RZ, RZ, 0x1 ;  /* 0x00000001ff077424 */ /* 0x000fe200078e00ff */
[----:B------:R-:W2:Y:S01]  /*ac10*/  LDC R4, c[0x0][0x618] ;  /* 0x00018600ff047b82 */ /* 0x000ea20000000800 */
[----:B0-----:R-:W-:Y:S02]  /*ac20*/  IMAD R22, R15, R14, R10 ;  /* 0x0000000e0f167224 */ /* 0x001fe400078e020a */
[----:B------:R-:W-:-:S04]  /*ac30*/  IMAD.X R3, RZ, RZ, ~R0, P0 ;  /* 0x000000ffff037224 */ /* 0x000fc800000e0e00 */
[-C--:B------:R-:W-:Y:S01]  /*ac40*/  IMAD R0, R3, R12.reuse, RZ ;  /* 0x0000000c03007224 */ /* 0x080fe200078e02ff */
[----:B------:R-:W0:Y:S01]  /*ac50*/  LDC R6, c[0x0][0x608] ;  /* 0x00018200ff067b82 */ /* 0x000e220000000800 */
[----:B-1----:R-:W-:-:S04]  /*ac60*/  IMAD.WIDE.U32 R2, R5, R12, R18 ;  /* 0x0000000c05027225 */ /* 0x002fc800078e0012 */
[----:B------:R-:W-:Y:S01]  /*ac70*/  IMAD R5, R5, R13, R0 ;  /* 0x0000000d05057224 */ /* 0x000fe200078e0200 */
[----:B------:R-:W-:Y:S02]  /*ac80*/  I2FP.F32.U32 R0, R20 ;  /* 0x0000001400007245 */ /* 0x000fe40000201000 */
[----:B------:R-:W1:Y:S01]  /*ac90*/  LDC R24, c[0x0][0x658] ;  /* 0x00019600ff187b82 */ /* 0x000e620000000800 */
[----:B------:R-:W-:Y:S01]  /*aca0*/  IMAD.IADD R3, R3, 0x1, R5 ;  /* 0x0000000103037824 */ /* 0x000fe200078e0205 */
[----:B---3--:R-:W-:Y:S01]  /*acb0*/  ISETP.NE.U32.AND P0, PT, R26, RZ, PT ;  /* 0x000000ff1a00720c */ /* 0x008fe20003f05070 */
[----:B------:R-:W-:Y:S01]  /*acc0*/  FMUL R0, R0, UR4 ;  /* 0x0000000400007c20 */ /* 0x000fe20008400000 */
[----:B------:R-:W-:Y:S02]  /*acd0*/  IMAD.MOV.U32 R5, RZ, RZ, -0x1 ;  /* 0xffffffffff057424 */ /* 0x000fe400078e00ff */
[----:B------:R-:W-:Y:S01]  /*ace0*/  ISETP.NE.AND.EX P0, PT, R27, RZ, PT, P0 ;  /* 0x000000ff1b00720c */ /* 0x000fe20003f05300 */
[----:B------:R3:W4:Y:S01]  /*acf0*/  F2I.U32.TRUNC.NTZ R12, R0 ;  /* 0x00000000000c7305 */ /* 0x000722000020f000 */
[----:B------:R-:W3:Y:S01]  /*ad00*/  LDC R15, c[0x0][0x148] ;  /* 0x00005200ff0f7b82 */ /* 0x000ee20000000800 */
[----:B--2---:R-:W-:-:S02]  /*ad10*/  SHF.R.U64 R10, R2, R4, R3 ;  /* 0x00000004020a7219 */ /* 0x004fc40000001203 */
[----:B------:R-:W-:-:S05]  /*ad20*/  SHF.R.U32.HI R3, RZ, R4, R3 ;  /* 0x00000004ff037219 */ /* 0x000fca0000011603 */
[----:B------:R-:W2:Y:S01]  /*ad30*/  LDC R14, c[0x0][0x600] ;  /* 0x00018000ff0e7b82 */ /* 0x000ea20000000800 */
[-CC-:B0-----:R-:W-:Y:S02]  /*ad40*/  SHF.R.U64 R8, R10, R6.reuse, R3.reuse ;  /* 0x000000060a087219 */ /* 0x181fe40000001203 */
[----:B------:R-:W-:-:S05]  /*ad50*/  SHF.R.U32.HI R3, RZ, R6, R3 ;  /* 0x00000006ff037219 */ /* 0x000fca0000011603 */
[----:B------:R-:W0:Y:S01]  /*ad60*/  LDC R21, c[0x0][0x648] ;  /* 0x00019200ff157b82 */ /* 0x000e220000000800 */
[-CC-:B-1----:R-:W-:Y:S02]  /*ad70*/  SHF.R.U64 R13, R8, R24.reuse, R3.reuse ;  /* 0x00000018080d7219 */ /* 0x182fe40000001203 */
[-C--:B------:R-:W-:Y:S02]  /*ad80*/  SHF.L.U32 R5, R5, R24.reuse, RZ ;  /* 0x0000001805057219 */ /* 0x080fe400000006ff */
[-C--:B------:R-:W-:Y:S01]  /*ad90*/  SHF.R.U32.HI R3, RZ, R24.reuse, R3 ;  /* 0x00000018ff037219 */ /* 0x080fe20000011603 */
[----:B------:R-:W-:Y:S01]  /*ada0*/  IMAD.MOV.U32 R2, RZ, RZ, R13 ;  /* 0x000000ffff027224 */ /* 0x000fe200078e000d */
[----:B------:R-:W-:Y:S01]  /*adb0*/  SHF.L.U32 R24, R7, R24, RZ ;  /* 0x0000001807187219 */ /* 0x000fe200000006ff */
[----:B------:R-:W1:Y:S01]  /*adc0*/  LDC R25, c[0x0][0x638] ;  /* 0x00018e00ff197b82 */ /* 0x000e620000000800 */
[----:B------:R-:W-:-:S07]  /*add0*/  LOP3.LUT R19, RZ, R5, RZ, 0x33, !PT ;  /* 0x00000005ff137212 */ /* 0x000fce00078e33ff */
[----:B------:R-:W0:Y:S01]  /*ade0*/  LDC R28, c[0x0][0x610] ;  /* 0x00018400ff1c7b82 */ /* 0x000e220000000800 */
[----:B----4-:R-:W-:Y:S05]  /*adf0*/  @!P0 BRA `(.L_x_289) ;  /* 0x0000000000288947 */ /* 0x010fea0003800000 */
[----:B---3--:R-:W3:Y:S02]  /*ae00*/  LDC R0, c[0x0][0x64c] ;  /* 0x00019300ff007b82 */ /* 0x008ee40000000800 */
[----:B---3--:R-:W-:-:S05]  /*ae10*/  IADD3 R7, P0, R13, R0, RZ ;  /* 0x000000000d077210 */ /* 0x008fca0007f1e0ff */
        /* <DEDUP_REMOVED lines=8> */
.L_x_289:
[----:B------:R-:W4:Y:S01]  /*aea0*/  LDC R4, c[0x0][0x65c] ;  /* 0x00019700ff047b82 */ /* 0x000f220000000800 */
[----:B0--3--:R-:W-:Y:S01]  /*aeb0*/  SHF.R.U64 R0, R2, R21, R3 ;  /* 0x0000001502007219 */ /* 0x009fe20000001203 */
[----:B--2---:R-:W-:Y:S01]  /*aec0*/  VIADD R3, R14, 0xffffffff ;  /* 0xffffffff0e037836 */ /* 0x004fe20000000000 */
[----:B------:R-:W-:Y:S01]  /*aed0*/  LOP3.LUT R19, R8, R19, RZ, 0xc0, !PT ;  /* 0x0000001308137212 */ /* 0x000fe200078ec0ff */
[----:B------:R-:W-:Y:S02]  /*aee0*/  IMAD.MOV R12, RZ, RZ, -R12 ;  /* 0x000000ffff0c7224 */ /* 0x000fe400078e0a0c */
[----:B------:R-:W-:Y:S01]  /*aef0*/  IMAD.MOV R2, RZ, RZ, -R0 ;  /* 0x000000ffff027224 */ /* 0x000fe200078e0a00 */
[----:B------:R-:W-:Y:S01]  /*af00*/  LOP3.LUT R3, R10, R3, RZ, 0xc0, !PT ;  /* 0x000000030a037212 */ /* 0x000fe200078ec0ff */
[----:B------:R-:W-:Y:S02]  /*af10*/  IMAD R19, R24, R0, R19 ;  /* 0x0000000018137224 */ /* 0x000fe400078e0213 */
[----:B-1----:R-:W-:-:S04]  /*af20*/  IMAD R0, R2, R25, R13 ;  /* 0x0000001902007224 */ /* 0x002fc800078e020d */
[----:B------:R-:W-:Y:S01]  /*af30*/  IMAD R2, R0, R14, R3 ;  /* 0x0000000e00027224 */ /* 0x000fe200078e0203 */
[----:B----4-:R-:W-:Y:S01]  /*af40*/  ISETP.NE.AND P0, PT, R4, 0x1, PT ;  /* 0x000000010400780c */ /* 0x010fe20003f05270 */
[----:B------:R-:W-:-:S05]  /*af50*/  IMAD.MOV.U32 R4, RZ, RZ, 0x1 ;  /* 0x00000001ff047424 */ /* 0x000fca00078e00ff */
[----:B------:R-:W-:-:S07]  /*af60*/  PRMT R0, R4, 0x7610, R0 ;  /* 0x0000761004007816 */ /* 0x000fce0000000000 */
[----:B------:R-:W-:-:S04]  /*af70*/  @P0 IMAD R22, R15, R12, R20 ;  /* 0x0000000c0f160224 */ /* 0x000fc800078e0214 */
[----:B------:R-:W-:-:S05]  /*af80*/  IMAD R19, R19, R28, R22 ;  /* 0x0000001c13137224 */ /* 0x000fca00078e0216 */
[----:B------:R-:W-:Y:S02]  /*af90*/  SEL R22, R2, R19, !P0 ;  /* 0x0000001302167207 */ /* 0x000fe40004000000 */
[----:B------:R-:W-:Y:S01]  /*afa0*/  SEL R19, R19, R2, !P0 ;  /* 0x0000000213137207 */ /* 0x000fe20004000000 */
[----:B------:R-:W-:-:S07]  /*afb0*/  IMAD.MOV.U32 R2, RZ, RZ, R11 ;  /* 0x000000ffff027224 */ /* 0x000fce00078e000b */
.L_x_287:
[----:B------:R-:W-:Y:S02]  /*afc0*/  LOP3.LUT P0, RZ, R0, 0xff, RZ, 0xc0, !PT ;  /* 0x000000ff00ff7812 */ /* 0x000fe4000780c0ff */
[----:B------:R-:W-:-:S11]  /*afd0*/  LOP3.LUT R173, R173, 0x1, RZ, 0x3c, !PT ;  /* 0x00000001adad7812 */ /* 0x000fd600078e3cff */
[----:B------:R-:W-:Y:S05]  /*afe0*/  @P0 BRA `(.L_x_290) ;  /* 0xffffff6400300947 */ /* 0x000fea000383ffff */
[----:B------:R-:W-:Y:S05]  /*aff0*/  EXIT ;  /* 0x000000000000794d */ /* 0x000fea0003800000 */
.L_x_13:
[----:B------:R-:W-:-:S08]  /*b000*/  ISETP.NE.AND P0, PT, R0, RZ, PT ;  /* 0x000000ff0000720c */ /* 0x000fd00003f05270 */
[----:B0-----:R-:W0:-:S00]  /*b010*/  USETMAXREG.DEALLOC.CTAPOOL 0x28 ;  /* 0x00000028000079c8 */ /* 0x001e0000080e0500 */
[----:B------:R-:W-:Y:S05]  /*b020*/  @P0 EXIT ;  /* 0x000000000000094d */ /* 0x000fea0003800000 */
[----:B0-----:R-:W-:Y:S01]  /*b030*/  LOP3.LUT P0, RZ, R8, 0xff, RZ, 0xc0, !PT ;  /* 0x000000ff08ff7812 */ /* 0x001fe2000780c0ff */
[----:B------:R-:W-:Y:S02]  /*b040*/  IMAD.MOV.U32 R0, RZ, RZ, 0x1 ;  /* 0x00000001ff007424 */ /* 0x000fe400078e00ff */
[----:B------:R-:W-:-:S10]  /*b050*/  IMAD.MOV.U32 R7, RZ, RZ, RZ ;  /* 0x000000ffff077224 */ /* 0x000fd400078e00ff */
[----:B------:R-:W-:Y:S05]  /*b060*/  @!P0 BRA `(.L_x_291) ;  /* 0x0000000c00ac8947 */ /* 0x000fea0003800000 */
[----:B------:R-:W-:Y:S01]  /*b070*/  LOP3.LUT P0, RZ, R4, 0x1f, RZ, 0xc0, !PT ;  /* 0x0000001f04ff7812 */ /* 0x000fe2000780c0ff */
[----:B------:R-:W-:Y:S01]  /*b080*/  ULDC UR21, c[0x0][0x658] ;  /* 0x0001960000157ab9 */ /* 0x000fe20000000800 */
[----:B------:R-:W-:Y:S01]  /*b090*/  UMOV UR4, 0xffffffff ;  /* 0xffffffff00047882 */ /* 0x000fe20000000000 */
[----:B------:R-:W-:Y:S01]  /*b0a0*/  BSSY B0, `(.L_x_291) ;  /* 0x00000e7000007945 */ /* 0x000fe20003800000 */
[----:B------:R-:W-:Y:S01]  /*b0b0*/  USHF.L.U32 UR4, UR4, UR21, URZ ;  /* 0x0000001504047299 */ /* 0x000fe2000800063f */
[C---:B------:R-:W-:Y:S01]  /*b0c0*/  ISETP.NE.AND P2, PT, R3.reuse, RZ, PT ;  /* 0x000000ff0300720c */ /* 0x040fe20003f45270 */
[----:B------:R-:W-:Y:S01]  /*b0d0*/  IMAD.MOV.U32 R8, RZ, RZ, 0x1 ;  /* 0x00000001ff087424 */ /* 0x000fe200078e00ff */
[----:B------:R-:W-:Y:S01]  /*b0e0*/  ISETP.NE.OR P0, PT, R3, RZ, !P0 ;  /* 0x000000ff0300720c */ /* 0x000fe20004705670 */
[----:B------:R-:W-:Y:S01]  /*b0f0*/  IMAD.MOV.U32 R0, RZ, RZ, 0x1 ;  /* 0x00000001ff007424 */ /* 0x000fe200078e00ff */
[----:B------:R-:W-:Y:S01]  /*b100*/  LOP3.LUT R6, R16, 0x2, RZ, 0xfc, !PT ;  /* 0x0000000210067812 */ /* 0x000fe200078efcff */
[----:B------:R-:W-:Y:S01]  /*b110*/  IMAD.MOV.U32 R7, RZ, RZ, RZ ;  /* 0x000000ffff077224 */ /* 0x000fe200078e00ff */
[----:B------:R-:W-:Y:S01]  /*b120*/  ULDC UR13, c[0x0][0x600] ;  /* 0x00018000000d7ab9 */ /* 0x000fe20000000800 */
[----:B------:R-:W-:Y:S01]  /*b130*/  UMOV UR5, 0x1 ;  /* 0x0000000100057882 */ /* 0x000fe20000000000 */
[----:B------:R-:W-:-:S02]  /*b140*/  UIADD3 UR30, UR37, 0x1, URZ ;  /* 0x00000001251e7890 */ /* 0x000fc4000fffe03f */
[----:B------:R-:W-:Y:S02]  /*b150*/  UIADD3 UR13, UR13, -0x1, URZ ;  /* 0xffffffff0d0d7890 */ /* 0x000fe4000fffe03f */
[----:B------:R-:W-:Y:S02]  /*b160*/  USHF.L.U32 UR21, UR5, UR21, URZ ;  /* 0x0000001505157299 */ /* 0x000fe4000800063f */
[----:B------:R-:W-:Y:S01]  /*b170*/  ULOP3.LUT UR29, URZ, UR4, URZ, 0x33, !UPT ;  /* 0x000000043f1d7292 */ /* 0x000fe2000f8e333f */
[----:B------:R-:W-:-:S11]  /*b180*/  ULDC.64 UR22, c[0x0][0x198] ;  /* 0x0000660000167ab9 */ /* 0x000fd60000000a00 */
.L_x_303:
[----:B------:R-:W-:-:S03]  /*b190*/  UMOV UR4, 0xffffffff ;  /* 0xffffffff00047882 */ /* 0x000fc60000000000 */
[----:B------:R-:W-:Y:S05]  /*b1a0*/  BRA.DIV UR4, `(.L_x_292) ;  /* 0x0000001204dc7947 */ /* 0x000fea000b800000 */
[----:B------:R-:W-:-:S13]  /*b1b0*/  ELECT P6, URZ, PT ;  /* 0x00000000003f782f */ /* 0x000fda00038c0000 */
.L_x_319:
[----:B------:R-:W0:Y:S01]  /*b1c0*/  LDC R3, c[0x0][0x28c] ;  /* 0x0000a300ff037b82 */ /* 0x000e220000000800 */
[----:B------:R-:W-:Y:S01]  /*b1d0*/  BSSY B1, `(.L_x_293) ;  /* 0x0000059000017945 */ /* 0x000fe20003800000 */
[----:B0-----:R-:W-:-:S13]  /*b1e0*/  ISETP.LT.OR P6, PT, R3, 0x1, !P6 ;  /* 0x000000010300780c */ /* 0x001fda00077c1670 */
[----:B------:R-:W-:Y:S05]  /*b1f0*/  @P6 BRA `(.L_x_294) ;  /* 0x0000000400586947 */ /* 0x000fea0003800000 */
[----:B------:R-:W-:Y:S02]  /*b200*/  IMAD.SHL.U32 R19, R19, 0x40, RZ ;  /* 0x0000004013137824 */ /* 0x000fe400078e00ff */
[----:B------:R-:W-:Y:S02]  /*b210*/  IMAD.SHL.U32 R22, R22, 0x100, RZ ;  /* 0x0000010016167824 */ /* 0x000fe400078e00ff */
[----:B------:R-:W-:Y:S02]  /*b220*/  IMAD.MOV.U32 R12, RZ, RZ, RZ ;  /* 0x000000ffff0c7224 */ /* 0x000fe400078e00ff */
[----:B------:R-:W-:Y:S02]  /*b230*/  IMAD.U32 R13, RZ, RZ, UR30 ;  /* 0x0000001eff0d7e24 */ /* 0x000fe4000f8e00ff */
[----:B------:R-:W-:Y:S02]  /*b240*/  IMAD.MOV.U32 R3, RZ, RZ, R0 ;  /* 0x000000ffff037224 */ /* 0x000fe400078e0000 */
[----:B------:R-:W-:-:S07]  /*b250*/  IMAD.MOV.U32 R4, RZ, RZ, R7 ;  /* 0x000000ffff047224 */ /* 0x000fce00078e0007 */
.L_x_298:
[----:B------:R-:W0:Y:S01]  /*b260*/  S2R R10, SR_CgaCtaId ;  /* 0x00000000000a7919 */ /* 0x000e220000008800 */
[----:B------:R-:W-:Y:S01]  /*b270*/  MOV R5, 0x400 ;  /* 0x0000040000057802 */ /* 0x000fe20000000f00 */
[----:B------:R-:W1:Y:S03]  /*b280*/  @!P2 LDC R9, c[0x0][0x500] ;  /* 0x00014000ff09ab82 */ /* 0x000e660000000800 */
[----:B0-----:R-:W-:Y:S02]  /*b290*/  LEA R11, R10, R5, 0x18 ;  /* 0x000000050a0b7211 */ /* 0x001fe400078ec0ff */
[----:B------:R-:W-:-:S03]  /*b2a0*/  SHF.L.U32 R5, R3, 0x1f, RZ ;  /* 0x0000001f03057819 */ /* 0x000fc600000006ff */
[----:B------:R-:W-:-:S04]  /*b2b0*/  IMAD R10, R4, 0x8, R11 ;  /* 0x00000008040a7824 */ /* 0x000fc800078e020b */
[----:B------:R-:W0:Y:S02]  /*b2c0*/  SYNCS.PHASECHK.TRANS64.TRYWAIT P1, [R10+URZ+0x38], R5 ;  /* 0x000038050a0075a7 */ /* 0x000e24000802017f */
[----:B01----:R-:W-:Y:S05]  /*b2d0*/  @!P1 BRA `(.L_x_295) ;  /* 0x0000001000b09947 */ /* 0x003fea0003800000 */
.L_x_320:
[----:B0-----:R-:W-:Y:S01]  /*b2e0*/  PRMT R5, R6, 0x9910, RZ ;  /* 0x0000991006057816 */ /* 0x001fe200000000ff */
[----:B------:R0:W-:Y:S03]  /*b2f0*/  @!P2 SYNCS.ARRIVE.TRANS64 RZ, [R10+URZ], R9 ;  /* 0x000000090affa9a7 */ /* 0x0001e6000800003f */
[----:B------:R-:W-:-:S13]  /*b300*/  ISETP.NE.AND P1, PT, R5, 0x2, PT ;  /* 0x000000020500780c */ /* 0x000fda0003f25270 */
[----:B0-----:R-:W-:Y:S05]  /*b310*/  @P1 BRA `(.L_x_296) ;  /* 0x0000000000041947 */ /* 0x001fea0003800000 */
[----:B------:R-:W-:Y:S01]  /*b320*/  BPT.TRAP 0x1 ;  /* 0x000000040000795c */ /* 0x000fe20000300000 */
.L_x_296:
[----:B------:R-:W-:Y:S05]  /*b330*/  @P0 BRA `(.L_x_297) ;  /* 0x0000000000040947 */ /* 0x000fea0003800000 */
[----:B------:R-:W-:Y:S01]  /*b340*/  BPT.TRAP 0x1 ;  /* 0x000000040000795c */ /* 0x000fe20000300000 */
.L_x_297:
[--C-:B------:R-:W-:Y:S01]  /*b350*/  IMAD R5, R4, 0x8000, R11.reuse ;  /* 0x0000800004057824 */ /* 0x100fe200078e020b */
[----:B------:R-:W-:Y:S01]  /*b360*/  R2UR UR10, R12 ;  /* 0x000000000c0a72ca */ /* 0x000fe200000e0000 */
[----:B------:R-:W-:Y:S01]  /*b370*/  IMAD R11, R4, 0x20000, R11 ;  /* 0x00020000040b7824 */ /* 0x000fe200078e020b */
[----:B------:R-:W-:Y:S01]  /*b380*/  R2UR UR9, R10 ;  /* 0x000000000a0972ca */ /* 0x000fe200000e0000 */
[----:B------:R-:W-:Y:S01]  /*b390*/  UIADD3 UR14, UP0, UR22, 0xf0, URZ ;  /* 0x000000f0160e7890 */ /* 0x000fe2000ff1e03f */
[----:B------:R-:W-:Y:S01]  /*b3a0*/  R2UR UR40, R5 ;  /* 0x00000000052872ca */ /* 0x000fe200000e0000 */
[----:B------:R-:W-:Y:S01]  /*b3b0*/  VIADD R13, R13, 0xffffffff ;  /* 0xffffffff0d0d7836 */ /* 0x000fe20000000000 */
[----:B------:R-:W-:Y:S01]  /*b3c0*/  R2UR UR18, R11 ;  /* 0x000000000b1272ca */ /* 0x000fe200000e0000 */
[----:B------:R-:W-:Y:S01]  /*b3d0*/  UIADD3.X UR15, URZ, UR23, URZ, UP0, !UPT ;  /* 0x000000173f0f7290 */ /* 0x000fe200087fe43f */
[----:B------:R-:W-:Y:S01]  /*b3e0*/  R2UR UR11, R19 ;  /* 0x00000000130b72ca */ /* 0x000fe200000e0000 */
[----:B------:R-:W-:Y:S01]  /*b3f0*/  UIADD3 UR6, UP1, UR22, 0x1f0, URZ ;  /* 0x000001f016067890 */ /* 0x000fe2000ff3e03f */
[----:B------:R-:W-:Y:S01]  /*b400*/  R2UR UR12, R2 ;  /* 0x00000000020c72ca */ /* 0x000fe200000e0000 */
[----:B------:R-:W-:Y:S01]  /*b410*/  UMOV UR4, 0x0 ;  /* 0x0000000000047882 */ /* 0x000fe20000000000 */
[----:B------:R-:W-:Y:S01]  /*b420*/  R2UR UR35, R22 ;  /* 0x00000000162372ca */ /* 0x000fe200000e0000 */
[----:B------:R-:W-:Y:S01]  /*b430*/  UIADD3 UR58, UR10, 0x20, URZ ;  /* 0x000000200a3a7890 */ /* 0x000fe2000fffe03f */
[----:B------:R-:W-:Y:S01]  /*b440*/  ISETP.GT.AND P3, PT, R13, 0x1, PT ;  /* 0x000000010d00780c */ /* 0x000fe20003f64270 */
[----:B------:R-:W-:Y:S01]  /*b450*/  UIADD3 UR50, UR10, 0x40, URZ ;  /* 0x000000400a327890 */ /* 0x000fe2000fffe03f */
[----:B------:R-:W-:Y:S01]  /*b460*/  VIADD R4, R4, 0x1 ;  /* 0x0000000104047836 */ /* 0x000fe20000000000 */
[----:B------:R-:W-:Y:S01]  /*b470*/  UIADD3 UR8, UR40, 0x180, URZ ;  /* 0x0000018028087890 */ /* 0x000fe2000fffe03f */
[----:B------:R-:W-:Y:S01]  /*b480*/  VIADD R12, R12, 0x80 ;  /* 0x000000800c0c7836 */ /* 0x000fe20000000000 */
[----:B------:R-:W-:-:S02]  /*b490*/  UIADD3 UR56, UR40, 0x2180, URZ ;  /* 0x0000218028387890 */ /* 0x000fc4000fffe03f */
[----:B------:R-:W-:Y:S01]  /*b4a0*/  UIADD3 UR48, UR40, 0x4180, URZ ;  /* 0x0000418028307890 */ /* 0x000fe2000fffe03f */
[C---:B------:R-:W-:Y:S01]  /*b4b0*/  ISETP.NE.AND P1, PT, R4.reuse, 0x7, PT ;  /* 0x000000070400780c */ /* 0x040fe20003f25270 */
[----:B------:R-:W-:Y:S02]  /*b4c0*/  UIADD3 UR42, UR10, 0x60, URZ ;  /* 0x000000600a2a7890 */ /* 0x000fe4000fffe03f */
[----:B------:R-:W-:Y:S01]  /*b4d0*/  UIADD3 UR40, UR40, 0x6180, URZ ;  /* 0x0000618028287890 */ /* 0x000fe2000fffe03f */
[----:B------:R-:W-:Y:S01]  /*b4e0*/  SEL R10, RZ, 0x1, P1 ;  /* 0x00000001ff0a7807 */ /* 0x000fe20000800000 */
[----:B------:R-:W-:Y:S01]  /*b4f0*/  UMOV UR5, 0x10000000 ;  /* 0x1000000000057882 */ /* 0x000fe20000000000 */
[----:B------:R-:W-:Y:S01]  /*b500*/  UIADD3.X UR7, URZ, UR23, URZ, UP1, !UPT ;  /* 0x000000173f077290 */ /* 0x000fe20008ffe43f */
[----:B------:R0:W-:Y:S01]  /*b510*/  UTMALDG.3D [UR8], [UR14], desc[UR4] ;  /* 0x000004080e0075b4 */ /* 0x0001e20008011000 */
[----:B------:R-:W-:Y:S01]  /*b520*/  UIADD3 UR32, UR18, 0x38180, URZ ;  /* 0x0003818012207890 */ /* 0x000fe2000fffe03f */
[----:B------:R-:W-:Y:S01]  /*b530*/  LOP3.LUT R3, R3, R10, RZ, 0x3c, !PT ;  /* 0x0000000a03037212 */ /* 0x000fe200078e3cff */
[----:B------:R-:W-:Y:S01]  /*b540*/  UIADD3 UR24, UR18, 0x40180, URZ ;  /* 0x0004018012187890 */ /* 0x000fe2000fffe03f */
[----:B------:R-:W-:Y:S01]  /*b550*/  SEL R4, R4, RZ, P1 ;  /* 0x000000ff04047207 */ /* 0x000fe20000800000 */
[----:B------:R-:W-:Y:S01]  /*b560*/  UIADD3 UR16, UR18, 0x48180, URZ ;  /* 0x0004818012107890 */ /* 0x000fe2000fffe03f */
[----:B------:R-:W-:Y:S01]  /*b570*/  UMOV UR57, UR9 ;  /* 0x0000000900397c82 */ /* 0x000fe20008000000 */
        /* <DEDUP_REMOVED lines=8> */
[----:B------:R1:W-:Y:S01]  /*b600*/  UTMALDG.3D [UR56], [UR14], desc[UR4] ;  /* 0x000004380e0075b4 */ /* 0x0003e20008011000 */
[----:B------:R-:W-:Y:S01]  /*b610*/  UMOV UR33, UR9 ;  /* 0x0000000900217c82 */ /* 0x000fe20008000000 */
[----:B------:R-:W-:Y:S01]  /*b620*/  UMOV UR34, UR10 ;  /* 0x0000000a00227c82 */ /* 0x000fe20008000000 */
[----:B------:R-:W-:Y:S01]  /*b630*/  UMOV UR36, UR12 ;  /* 0x0000000c00247c82 */ /* 0x000fe20008000000 */
[----:B------:R-:W-:Y:S01]  /*b640*/  UMOV UR25, UR9 ;  /* 0x0000000900197c82 */ /* 0x000fe20008000000 */
[----:B------:R-:W-:Y:S01]  /*b650*/  UMOV UR27, UR35 ;  /* 0x00000023001b7c82 */ /* 0x000fe20008000000 */
[----:B------:R-:W-:Y:S01]  /*b660*/  UMOV UR28, UR12 ;  /* 0x0000000c001c7c82 */ /* 0x000fe20008000000 */
[----:B------:R-:W-:Y:S01]  /*b670*/  UMOV UR26, UR58 ;  /* 0x0000003a001a7c82 */ /* 0x000fe20008000000 */
[----:B0-----:R-:W-:Y:S01]  /*b680*/  UIADD3 UR8, UR18, 0x50180, URZ ;  /* 0x0005018012087890 */ /* 0x001fe2000fffe03f */
[----:B------:R1:W-:Y:S01]  /*b690*/  UTMALDG.3D [UR48], [UR14], desc[UR4] ;  /* 0x000004300e0075b4 */ /* 0x0003e20008011000 */
[----:B------:R-:W-:Y:S01]  /*b6a0*/  UMOV UR17, UR9 ;  /* 0x0000000900117c82 */ /* 0x000fe20008000000 */
[----:B------:R-:W-:Y:S01]  /*b6b0*/  UMOV UR19, UR35 ;  /* 0x0000002300137c82 */ /* 0x000fe20008000000 */
[----:B------:R-:W-:Y:S01]  /*b6c0*/  UMOV UR20, UR12 ;  /* 0x0000000c00147c82 */ /* 0x000fe20008000000 */
[----:B------:R-:W-:Y:S01]  /*b6d0*/  UMOV UR18, UR50 ;  /* 0x0000003200127c82 */ /* 0x000fe20008000000 */
[----:B------:R-:W-:Y:S01]  /*b6e0*/  UMOV UR11, UR35 ;  /* 0x00000023000b7c82 */ /* 0x000fe20008000000 */
[----:B------:R-:W-:Y:S01]  /*b6f0*/  UMOV UR10, UR42 ;  /* 0x0000002a000a7c82 */ /* 0x000fe20008000000 */
[----:B------:R1:W-:Y:S01]  /*b700*/  UTMALDG.3D [UR40], [UR14], desc[UR4] ;  /* 0x000004280e0075b4 */ /* 0x0003e20008011000 */
[----:B------:R1:W-:Y:S01]  /*b710*/  UTMALDG.3D [UR32], [UR6], desc[UR4] ;  /* 0x00000420060075b4 */ /* 0x0003e20008011000 */
[----:B------:R1:W-:Y:S01]  /*b720*/  UTMALDG.3D [UR24], [UR6], desc[UR4] ;  /* 0x00000418060075b4 */ /* 0x0003e20008011000 */
[----:B------:R1:W-:Y:S01]  /*b730*/  UTMALDG.3D [UR16], [UR6], desc[UR4] ;  /* 0x00000410060075b4 */ /* 0x0003e20008011000 */
[----:B------:R1:W-:Y:S02]  /*b740*/  UTMALDG.3D [UR8], [UR6], desc[UR4] ;  /* 0x00000408060075b4 */ /* 0x0003e40008011000 */
[----:B-1----:R-:W-:Y:S05]  /*b750*/  @P3 BRA `(.L_x_298) ;  /* 0xfffffff800c03947 */ /* 0x002fea000383ffff */
.L_x_294:
[----:B------:R-:W-:Y:S05]  /*b760*/  BSYNC B1 ;  /* 0x0000000000017941 */ /* 0x000fea0003800000 */
.L_x_293:
[----:B------:R-:W2:Y:S01]  /*b770*/  LDL.64 R10, [R1] ;  /* 0x00000000010a7983 */ /* 0x000ea20000100a00 */
[----:B------:R-:W-:Y:S01]  /*b780*/  LOP3.LUT P4, RZ, R8, 0xff, RZ, 0xc0, !PT ;  /* 0x000000ff08ff7812 */ /* 0x000fe2000788c0ff */
[----:B------:R-:W-:Y:S01]  /*b790*/  VIADD R4, R7, UR37 ;  /* 0x0000002507047c36 */ /* 0x000fe20008000000 */
[----:B------:R-:W-:Y:S01]  /*b7a0*/  ULDC.64 UR4, c[0x0][0x650] ;  /* 0x0001940000047ab9 */ /* 0x000fe20000000a00 */
[----:B------:R-:W-:Y:S01]  /*b7b0*/  IMAD.U32 R7, RZ, RZ, UR37 ;  /* 0x00000025ff077e24 */ /* 0x000fe2000f8e00ff */
[----:B------:R-:W-:Y:S01]  /*b7c0*/  UISETP.GE.U32.AND UP0, UPT, UR37, 0x7, UPT ;  /* 0x000000072500788c */ /* 0x000fe2000bf06070 */
[C---:B------:R-:W-:Y:S01]  /*b7d0*/  IMAD.WIDE.U32 R2, R4.reuse, 0x24924925, RZ ;  /* 0x2492492504027825 */ /* 0x040fe200078e00ff */
[C---:B------:R-:W-:Y:S01]  /*b7e0*/  ISETP.GT.U32.AND P1, PT, R4.reuse, 0x6, PT ;  /* 0x000000060400780c */ /* 0x040fe20003f24070 */
[----:B------:R-:W-:Y:S02]  /*b7f0*/  BSSY B1, `(.L_x_299) ;  /* 0x000006f000017945 */ /* 0x000fe40003800000 */
[----:B------:R-:W-:Y:S01]  /*b800*/  IMAD.IADD R2, R4, 0x1, -R3 ;  /* 0x0000000104027824 */ /* 0x000fe200078e0a03 */
[----:B------:R-:W-:Y:S01]  /*b810*/  ISETP.LT.U32.AND P1, PT, R7, 0x7, P1 ;  /* 0x000000070700780c */ /* 0x000fe20000f21070 */
[----:B------:R-:W-:Y:S01]  /*b820*/  IMAD.MOV.U32 R19, RZ, RZ, -0x1 ;  /* 0xffffffffff137424 */ /* 0x000fe200078e00ff */
[----:B------:R-:W-:Y:S01]  /*b830*/  PLOP3.LUT P3, PT, PT, PT, UP0, 0x80, 0x0 ;  /* 0x000000000000781c */ /* 0x000fe20003f6f008 */
[----:B------:R-:W0:Y:S01]  /*b840*/  @P4 S2R R8, SR_CgaCtaId ;  /* 0x0000000000084919 */ /* 0x000e220000008800 */
[----:B------:R-:W-:Y:S01]  /*b850*/  @P4 MOV R5, 0x400 ;  /* 0x0000040000054802 */ /* 0x000fe20000000f00 */
[----:B------:R-:W-:Y:S01]  /*b860*/  IMAD.MOV.U32 R22, RZ, RZ, -0x1 ;  /* 0xffffffffff167424 */ /* 0x000fe200078e00ff */
[----:B------:R-:W-:-:S02]  /*b870*/  LEA.HI R2, R2, R3, RZ, 0x1f ;  /* 0x0000000302027211 */ /* 0x000fc400078ff8ff */
[----:B------:R-:W-:Y:S02]  /*b880*/  PRMT R3, RZ, 0x7610, R3 ;  /* 0x00007610ff037816 */ /* 0x000fe40000000003 */
[----:B------:R-:W-:Y:S01]  /*b890*/  SHF.R.U32.HI R7, RZ, 0x2, R2 ;  /* 0x00000002ff077819 */ /* 0x000fe20000011602 */
[----:B------:R-:W-:Y:S01]  /*b8a0*/  IMAD.MOV.U32 R2, RZ, RZ, -0x1 ;  /* 0xffffffffff027424 */ /* 0x000fe200078e00ff */
[----:B0-----:R-:W-:Y:S02]  /*b8b0*/  @P4 LEA R8, R8, R5, 0x18 ;  /* 0x0000000508084211 */ /* 0x001fe400078ec0ff */
[----:B------:R-:W-:Y:S02]  /*b8c0*/  SEL R5, RZ, 0x1, !P1 ;  /* 0x00000001ff057807 */ /* 0x000fe40004800000 */
[----:B------:R0:W-:Y:S02]  /*b8d0*/  @P4 SYNCS.ARRIVE.TRANS64.A1T0 RZ, [R8+URZ+0xa8], RZ ;  /* 0x0000a8ff08ff49a7 */ /* 0x0001e4000810003f */
[----:B------:R-:W-:-:S04]  /*b8e0*/  LOP3.LUT R0, R0, R5, RZ, 0x3c, !PT ;  /* 0x0000000500007212 */ /* 0x000fc800078e3cff */
[----:B------:R-:W-:Y:S01]  /*b8f0*/  @P3 LOP3.LUT R0, R0, 0x1, R7, 0x78, !PT ;  /* 0x0000000100003812 */ /* 0x000fe200078e7807 */
[----:B------:R-:W-:Y:S01]  /*b900*/  IMAD R7, R7, -0x7, R4 ;  /* 0xfffffff907077824 */ /* 0x000fe200078e0204 */
[----:B0-----:R-:W-:Y:S02]  /*b910*/  PRMT R8, RZ, 0x7610, R8 ;  /* 0x00007610ff087816 */ /* 0x001fe40000000008 */
[----:B--2---:R-:W-:-:S05]  /*b920*/  IADD3 R18, P1, R18, R10, RZ ;  /* 0x0000000a12127210 */ /* 0x004fca0007f3e0ff */
[----:B------:R-:W-:Y:S01]  /*b930*/  IMAD.X R17, R17, 0x1, R23, P1 ;  /* 0x0000000111117824 */ /* 0x000fe200008e0617 */
[----:B------:R-:W-:-:S04]  /*b940*/  ISETP.GE.U32.AND P1, PT, R18, UR4, PT ;  /* 0x0000000412007c0c */ /* 0x000fc8000bf26070 */
[----:B------:R-:W-:-:S13]  /*b950*/  ISETP.GE.U32.AND.EX P1, PT, R17, UR5, PT, P1 ;  /* 0x0000000511007c0c */ /* 0x000fda000bf26110 */
[----:B------:R-:W-:Y:S05]  /*b960*/  @P1 BRA `(.L_x_300) ;  /* 0x00000004005c1947 */ /* 0x000fea0003800000 */
[----:B------:R-:W0:Y:S01]  /*b970*/  S2R R11, SR_CTAID.X ;  /* 0x00000000000b7919 */ /* 0x000e220000002500 */
[----:B------:R-:W-:Y:S01]  /*b980*/  ULDC.64 UR4, c[0x0][0x628] ;  /* 0x00018a0000047ab9 */ /* 0x000fe20000000a00 */
[----:B------:R-:W1:Y:S01]  /*b990*/  LDC R12, c[0x0][0x144] ;  /* 0x00005100ff0c7b82 */ /* 0x000e620000000800 */
[----:B------:R-:W-:Y:S01]  /*b9a0*/  ISETP.NE.U32.AND P1, PT, RZ, UR4, PT ;  /* 0x00000004ff007c0c */ /* 0x000fe2000bf25070 */
[----:B------:R-:W2:Y:S01]  /*b9b0*/  S2R R9, SR_CTAID.Y ;  /* 0x0000000000097919 */ /* 0x000ea20000002600 */
[----:B------:R-:W-:Y:S01]  /*b9c0*/  ULDC UR6, c[0x0][0x150] ;  /* 0x0000540000067ab9 */ /* 0x000fe20000000800 */
[----:B------:R-:W-:Y:S01]  /*b9d0*/  ULDC UR7, c[0x0][0x630] ;  /* 0x00018c0000077ab9 */ /* 0x000fe20000000800 */
[----:B------:R-:W-:Y:S01]  /*b9e0*/  ISETP.NE.AND.EX P1, PT, RZ, UR5, PT, P1 ;  /* 0x00000005ff007c0c */ /* 0x000fe2000bf25310 */
[----:B------:R-:W-:Y:S01]  /*b9f0*/  IMAD.MOV.U32 R2, RZ, RZ, R18 ;  /* 0x000000ffff027224 */ /* 0x000fe200078e0012 */
[----:B0-----:R-:W-:-:S05]  /*ba00*/  I2FP.F32.U32 R3, R11 ;  /* 0x0000000b00037245 */ /* 0x001fca0000201000 */
[----:B------:R-:W-:Y:S01]  /*ba10*/  FMUL R14, R3, UR6 ;  /* 0x00000006030e7c20 */ /* 0x000fe20008400000 */
[----:B------:R-:W-:-:S05]  /*ba20*/  IMAD.MOV.U32 R3, RZ, RZ, R17 ;  /* 0x000000ffff037224 */ /* 0x000fca00078e0011 */
[----:B--2---:R-:W-:Y:S05]  /*ba30*/  @!P1 BRA `(.L_x_301) ;  /* 0x0000000000289947 */ /* 0x004fea0003800000 */
[----:B------:R-:W-:Y:S02]  /*ba40*/  ULDC UR6, c[0x0][0x634] ;  /* 0x00018d0000067ab9 */ /* 0x000fe40000000800 */
[----:B------:R-:W-:-:S05]  /*ba50*/  IADD3 R3, P1, R18, UR6, RZ ;  /* 0x0000000612037c10 */ /* 0x000fca000ff3e0ff */
[----:B------:R-:W-:-:S04]  /*ba60*/  IMAD.X R13, RZ, RZ, R17, P1 ;  /* 0x000000ffff0d7224 */ /* 0x000fc800008e0611 */
[----:B------:R-:W-:-:S04]  /*ba70*/  IMAD.WIDE.U32 R4, R13, UR4, RZ ;  /* 0x000000040d047c25 */ /* 0x000fc8000f8e00ff */
[----:B------:R-:W-:-:S04]  /*ba80*/  IMAD.WIDE.U32 R4, P1, R3, UR5, R4 ;  /* 0x0000000503047c25 */ /* 0x000fc8000f820004 */
[----:B------:R-:W-:-:S04]  /*ba90*/  IMAD.WIDE.U32 R2, R3, UR4, RZ ;  /* 0x0000000403027c25 */ /* 0x000fc8000f8e00ff */
[----:B------:R-:W-:Y:S01]  /*baa0*/  IMAD.MOV.U32 R2, RZ, RZ, R5 ;  /* 0x000000ffff027224 */ /* 0x000fe200078e0005 */
[----:B------:R-:W-:Y:S01]  /*bab0*/  IADD3 RZ, P3, R3, R4, RZ ;  /* 0x0000000403ff7210 */ /* 0x000fe20007f7e0ff */
[----:B------:R-:W-:-:S04]  /*bac0*/  IMAD.X R3, RZ, RZ, RZ, P1 ;  /* 0x000000ffff037224 */ /* 0x000fc800008e06ff */
[----:B------:R-:W-:-:S08]  /*bad0*/  IMAD.WIDE.U32.X R2, R13, UR5, R2, P3 ;  /* 0x000000050d027c25 */ /* 0x000fd000098e0402 */
.L_x_301:
[--C-:B------:R-:W-:Y:S01]  /*bae0*/  SHF.R.U64 R10, R2, UR7, R3.reuse ;  /* 0x00000007020a7c19 */ /* 0x100fe20008001203 */
[----:B------:R-:W0:Y:S01]  /*baf0*/  F2I.U32.TRUNC.NTZ R14, R14 ;  /* 0x0000000e000e7305 */ /* 0x000e22000020f000 */
[----:B------:R-:W-:Y:S01]  /*bb00*/  SHF.R.U32.HI R2, RZ, UR7, R3 ;  /* 0x00000007ff027c19 */ /* 0x000fe20008011603 */
[----:B------:R-:W-:Y:S01]  /*bb10*/  ULDC.64 UR4, c[0x0][0x620] ;  /* 0x0001880000047ab9 */ /* 0x000fe20000000a00 */
[----:B------:R-:W-:Y:S01]  /*bb20*/  IADD3 R5, P1, RZ, -R10, RZ ;  /* 0x8000000aff057210 */ /* 0x000fe20007f3e0ff */
[----:B------:R-:W-:Y:S01]  /*bb30*/  IMAD.MOV.U32 R3, RZ, RZ, R17 ;  /* 0x000000ffff037224 */ /* 0x000fe200078e0011 */
[----:B------:R-:W-:-:S03]  /*bb40*/  ULDC.64 UR6, c[0x0][0x640] ;  /* 0x0001900000067ab9 */ /* 0x000fc60000000a00 */
[----:B------:R-:W-:Y:S01]  /*bb50*/  IMAD.X R2, RZ, RZ, ~R2, P1 ;  /* 0x000000ffff027224 */ /* 0x000fe200008e0e02 */
[----:B------:R-:W-:-:S03]  /*bb60*/  ISETP.NE.U32.AND P1, PT, RZ, UR6, PT ;  /* 0x00000006ff007c0c */ /* 0x000fc6000bf25070 */
[----:B------:R-:W-:Y:S01]  /*bb70*/  IMAD R4, R2, UR4, RZ ;  /* 0x0000000402047c24 */ /* 0x000fe2000f8e02ff */
[----:B------:R-:W-:Y:S01]  /*bb80*/  ISETP.NE.AND.EX P1, PT, RZ, UR7, PT, P1 ;  /* 0x00000007ff007c0c */ /* 0x000fe2000bf25310 */
[----:B------:R-:W-:-:S04]  /*bb90*/  IMAD.MOV.U32 R2, RZ, RZ, R18 ;  /* 0x000000ffff027224 */ /* 0x000fc800078e0012 */
[----:B------:R-:W-:Y:S01]  /*bba0*/  IMAD.WIDE.U32 R2, R5, UR4, R2 ;  /* 0x0000000405027c25 */ /* 0x000fe2000f8e0002 */
[----:B------:R-:W-:-:S03]  /*bbb0*/  ULDC UR4, c[0x0][0x618] ;  /* 0x0001860000047ab9 */ /* 0x000fc60000000800 */
[----:B------:R-:W-:Y:S01]  /*bbc0*/  IMAD R5, R5, UR5, R4 ;  /* 0x0000000505057c24 */ /* 0x000fe2000f8e0204 */
[----:B------:R-:W-:Y:S01]  /*bbd0*/  ULDC UR5, c[0x0][0x154] ;  /* 0x0000550000057ab9 */ /* 0x000fe20000000800 */
[----:B0-----:R-:W-:Y:S02]  /*bbe0*/  IMAD.MOV R4, RZ, RZ, -R14 ;  /* 0x000000ffff047224 */ /* 0x001fe400078e0a0e */
[----:B------:R-:W0:Y:S01]  /*bbf0*/  LDC R14, c[0x0][0x148] ;  /* 0x00005200ff0e7b82 */ /* 0x000e220000000800 */
[----:B------:R-:W-:Y:S02]  /*bc00*/  IMAD.IADD R3, R3, 0x1, R5 ;  /* 0x0000000103037824 */ /* 0x000fe400078e0205 */
[----:B-1----:R-:W-:Y:S01]  /*bc10*/  IMAD R11, R12, R4, R11 ;  /* 0x000000040c0b7224 */ /* 0x002fe200078e020b */
[----:B------:R-:W-:Y:S02]  /*bc20*/  I2FP.F32.U32 R4, R9 ;  /* 0x0000000900047245 */ /* 0x000fe40000201000 */
[----:B------:R-:W-:-:S02]  /*bc30*/  SHF.R.U64 R12, R2, UR4, R3 ;  /* 0x00000004020c7c19 */ /* 0x000fc40008001203 */
[----:B------:R-:W-:Y:S01]  /*bc40*/  SHF.R.U32.HI R3, RZ, UR4, R3 ;  /* 0x00000004ff037c19 */ /* 0x000fe20008011603 */
[----:B------:R-:W-:Y:S01]  /*bc50*/  FMUL R4, R4, UR5 ;  /* 0x0000000504047c20 */ /* 0x000fe20008400000 */
[----:B------:R-:W-:Y:S02]  /*bc60*/  ULDC UR4, c[0x0][0x608] ;  /* 0x0001820000047ab9 */ /* 0x000fe40000000800 */
[--C-:B------:R-:W-:Y:S01]  /*bc70*/  SHF.R.U64 R15, R12, UR4, R3.reuse ;  /* 0x000000040c0f7c19 */ /* 0x100fe20008001203 */
[----:B------:R1:W2:Y:S01]  /*bc80*/  F2I.U32.TRUNC.NTZ R20, R4 ;  /* 0x0000000400147305 */ /* 0x0002a2000020f000 */
[----:B------:R-:W-:Y:S01]  /*bc90*/  SHF.R.U32.HI R2, RZ, UR4, R3 ;  /* 0x00000004ff027c19 */ /* 0x000fe20008011603 */
[----:B------:R-:W-:-:S03]  /*bca0*/  ULDC UR4, c[0x0][0x658] ;  /* 0x0001960000047ab9 */ /* 0x000fc60000000800 */
[--C-:B------:R-:W-:Y:S02]  /*bcb0*/  SHF.R.U64 R13, R15, UR4, R2.reuse ;  /* 0x000000040f0d7c19 */ /* 0x100fe40008001202 */
[----:B------:R-:W-:-:S03]  /*bcc0*/  SHF.R.U32.HI R19, RZ, UR4, R2 ;  /* 0x00000004ff137c19 */ /* 0x000fc60008011602 */
[----:B------:R-:W-:Y:S02]  /*bcd0*/  IMAD.MOV.U32 R2, RZ, RZ, R13 ;  /* 0x000000ffff027224 */ /* 0x000fe400078e000d */
[----:B------:R-:W-:Y:S01]  /*bce0*/  IMAD.MOV.U32 R3, RZ, RZ, R19 ;  /* 0x000000ffff037224 */ /* 0x000fe200078e0013 */
[----:B-1----:R-:W-:Y:S06]  /*bcf0*/  @!P1 BRA `(.L_x_302) ;  /* 0x0000000000289947 */ /* 0x002fec0003800000 */
        /* <DEDUP_REMOVED lines=10> */
.L_x_302:
[----:B------:R-:W1:Y:S01]  /*bda0*/  LDC R4, c[0x0][0x65c] ;  /* 0x00019700ff047b82 */ /* 0x000e620000000800 */
[----:B------:R-:W-:Y:S01]  /*bdb0*/  ULDC UR4, c[0x0][0x648] ;  /* 0x0001920000047ab9 */ /* 0x000fe20000000800 */
[----:B------:R-:W-:Y:S01]  /*bdc0*/  LOP3.LUT R15, R15, UR29, RZ, 0xc0, !PT ;  /* 0x0000001d0f0f7c12 */ /* 0x000fe2000f8ec0ff */
[----:B--2---:R-:W-:Y:S01]  /*bdd0*/  IMAD.MOV R20, RZ, RZ, -R20 ;  /* 0x000000ffff147224 */ /* 0x004fe200078e0a14 */
[----:B------:R-:W-:Y:S01]  /*bde0*/  SHF.R.U64 R2, R2, UR4, R3 ;  /* 0x0000000402027c19 */ /* 0x000fe20008001203 */
[----:B------:R-:W-:Y:S01]  /*bdf0*/  ULDC UR4, c[0x0][0x638] ;  /* 0x00018e0000047ab9 */ /* 0x000fe20000000800 */
[----:B------:R-:W-:Y:S01]  /*be00*/  LOP3.LUT R12, R12, UR13, RZ, 0xc0, !PT ;  /* 0x0000000d0c0c7c12 */ /* 0x000fe2000f8ec0ff */
[----:B------:R-:W-:Y:S01]  /*be10*/  ULDC UR5, c[0x0][0x610] ;  /* 0x0001840000057ab9 */ /* 0x000fe20000000800 */
[----:B------:R-:W-:Y:S01]  /*be20*/  IMAD.MOV.U32 R3, RZ, RZ, 0x1 ;  /* 0x00000001ff037424 */ /* 0x000fe200078e00ff */
[----:B-1----:R-:W-:Y:S01]  /*be30*/  ISETP.NE.AND P1, PT, R4, 0x1, PT ;  /* 0x000000010400780c */ /* 0x002fe20003f25270 */
[----:B------:R-:W-:-:S02]  /*be40*/  IMAD.MOV R4, RZ, RZ, -R2 ;  /* 0x000000ffff047224 */ /* 0x000fc400078e0a02 */
[----:B------:R-:W-:Y:S02]  /*be50*/  IMAD R2, R2, UR21, R15 ;  /* 0x0000001502027c24 */ /* 0x000fe4000f8e020f */
[----:B------:R-:W-:Y:S01]  /*be60*/  IMAD R13, R4, UR4, R13 ;  /* 0x00000004040d7c24 */ /* 0x000fe2000f8e020d */
[----:B------:R-:W-:-:S07]  /*be70*/  ULDC UR4, c[0x0][0x600] ;  /* 0x0001800000047ab9 */ /* 0x000fce0000000800 */
[----:B0-----:R-:W-:-:S04]  /*be80*/  @P1 IMAD R11, R14, R20, R9 ;  /* 0x000000140e0b1224 */ /* 0x001fc800078e0209 */
[----:B------:R-:W-:Y:S02]  /*be90*/  IMAD R11, R2, UR5, R11 ;  /* 0x00000005020b7c24 */ /* 0x000fe4000f8e020b */
[----:B------:R-:W-:-:S05]  /*bea0*/  IMAD R2, R13, UR4, R12 ;  /* 0x000000040d027c24 */ /* 0x000fca000f8e020c */
[----:B------:R-:W-:Y:S02]  /*beb0*/  SEL R22, R2, R11, !P1 ;  /* 0x0000000b02167207 */ /* 0x000fe40004800000 */
[----:B------:R-:W-:Y:S01]  /*bec0*/  SEL R19, R11, R2, !P1 ;  /* 0x000000020b137207 */ /* 0x000fe20004800000 */
[----:B------:R-:W-:-:S07]  /*bed0*/  IMAD.MOV.U32 R2, RZ, RZ, R10 ;  /* 0x000000ffff027224 */ /* 0x000fce00078e000a */
.L_x_300:
[----:B------:R-:W-:Y:S05]  /*bee0*/  BSYNC B1 ;  /* 0x0000000000017941 */ /* 0x000fea0003800000 */
.L_x_299:
[----:B------:R-:W-:-:S13]  /*bef0*/  LOP3.LUT P1, RZ, R3, 0xff, RZ, 0xc0, !PT ;  /* 0x000000ff03ff7812 */ /* 0x000fda000782c0ff */
[----:B------:R-:W-:Y:S05]  /*bf00*/  @P1 BRA `(.L_x_303) ;  /* 0xfffffff000a01947 */ /* 0x000fea000383ffff */
[----:B------:R-:W-:Y:S05]  /*bf10*/  BSYNC B0 ;  /* 0x0000000000007941 */ /* 0x000fea0003800000 */
.L_x_291:
[----:B------:R-:W-:-:S03]  /*bf20*/  UMOV UR4, 0xffffffff ;  /* 0xffffffff00047882 */ /* 0x000fc60000000000 */
[----:B------:R-:W-:Y:S05]  /*bf30*/  BRA.DIV UR4, `(.L_x_304) ;  /* 0x0000000604ac7947 */ /* 0x000fea000b800000 */
[----:B------:R-:W-:-:S13]  /*bf40*/  ELECT P6, URZ, PT ;  /* 0x00000000003f782f */ /* 0x000fda00038c0000 */
.L_x_323:
[----:B------:R-:W-:Y:S04]  /*bf50*/  BSSY B0, `(.L_x_305) ;  /* 0x0000046000007945 */ /* 0x000fe80003800000 */
[----:B------:R-:W-:Y:S05]  /*bf60*/  @!P6 BRA `(.L_x_306) ;  /* 0x000000040010e947 */ /* 0x000fea0003800000 */
[----:B------:R-:W-:-:S04]  /*bf70*/  LOP3.LUT R16, R16, 0x2, RZ, 0xfc, !PT ;  /* 0x0000000210107812 */ /* 0x000fc800078efcff */
[----:B------:R-:W-:-:S13]  /*bf80*/  ISETP.NE.AND P0, PT, R16, 0x3, PT ;  /* 0x000000031000780c */ /* 0x000fda0003f05270 */
[----:B------:R-:W-:Y:S05]  /*bf90*/  @!P0 BRA `(.L_x_307) ;  /* 0x0000000000048947 */ /* 0x000fea0003800000 */
[----:B------:R-:W-:Y:S01]  /*bfa0*/  BPT.TRAP 0x1 ;  /* 0x000000040000795c */ /* 0x000fe20000300000 */
.L_x_307:
[----:B------:R-:W0:Y:S01]  /*bfb0*/  S2R R3, SR_CgaCtaId ;  /* 0x0000000000037919 */ /* 0x000e220000008800 */
[----:B------:R-:W-:Y:S02]  /*bfc0*/  MOV R2, 0x400 ;  /* 0x0000040000027802 */ /* 0x000fe40000000f00 */
[----:B------:R-:W-:Y:S02]  /*bfd0*/  SHF.L.U32 R4, R0, 0x1f, RZ ;  /* 0x0000001f00047819 */ /* 0x000fe400000006ff */
[----:B0-----:R-:W-:-:S05]  /*bfe0*/  LEA R2, R3, R2, 0x18 ;  /* 0x0000000203027211 */ /* 0x001fca00078ec0ff */
[----:B------:R-:W-:-:S04]  /*bff0*/  VIADD R2, R2, 0x38 ;  /* 0x0000003802027836 */ /* 0x000fc80000000000 */
[C---:B------:R-:W-:Y:S02]  /*c000*/  IMAD R9, R7.reuse, 0x8, R2 ;  /* 0x0000000807097824 */ /* 0x040fe400078e0202 */
[----:B------:R-:W-:Y:S02]  /*c010*/  VIADD R7, R7, 0x1 ;  /* 0x0000000107077836 */ /* 0x000fe40000000000 */
[----:B------:R-:W0:Y:S03]  /*c020*/  SYNCS.PHASECHK.TRANS64.TRYWAIT P0, [R9+URZ], R4 ;  /* 0x00000004090075a7 */ /* 0x000e26000800017f */
[----:B------:R-:W-:-:S04]  /*c030*/  ISETP.NE.AND P1, PT, R7, 0x7, PT ;  /* 0x000000070700780c */ /* 0x000fc80003f25270 */
[----:B------:R-:W-:Y:S02]  /*c040*/  SEL R3, RZ, 0x1, P1 ;  /* 0x00000001ff037807 */ /* 0x000fe40000800000 */
[----:B------:R-:W-:Y:S02]  /*c050*/  SEL R7, R7, RZ, P1 ;  /* 0x000000ff07077207 */ /* 0x000fe40000800000 */
[----:B------:R-:W-:-:S03]  /*c060*/  LOP3.LUT R6, R0, R3, RZ, 0x3c, !PT ;  /* 0x0000000300067212 */ /* 0x000fc600078e3cff */
[----:B------:R-:W-:Y:S01]  /*c070*/  IMAD R8, R7, 0x8, R2 ;  /* 0x0000000807087824 */ /* 0x000fe200078e0202 */
[----:B------:R-:W-:Y:S01]  /*c080*/  SHF.L.U32 R5, R6, 0x1f, RZ ;  /* 0x0000001f06057819 */ /* 0x000fe200000006ff */
[----:B0-----:R-:W-:Y:S06]  /*c090*/  @!P0 BRA `(.L_x_308) ;  /* 0x0000000400748947 */ /* 0x001fec0003800000 */
.L_x_324:
[----:B------:R-:W1:Y:S01]  /*c0a0*/  SYNCS.PHASECHK.TRANS64.TRYWAIT P0, [R8+URZ], R5 ;  /* 0x00000005080075a7 */ /* 0x000e62000800017f */
[----:B------:R-:W-:-:S05]  /*c0b0*/  VIADD R0, R7, 0x1 ;  /* 0x0000000107007836 */ /* 0x000fca0000000000 */
[----:B------:R-:W-:-:S04]  /*c0c0*/  ISETP.NE.AND P1, PT, R0, 0x7, PT ;  /* 0x000000070000780c */ /* 0x000fc80003f25270 */
[----:B------:R-:W-:Y:S02]  /*c0d0*/  SEL R3, RZ, 0x1, P1 ;  /* 0x00000001ff037807 */ /* 0x000fe40000800000 */
[----:B------:R-:W-:Y:S02]  /*c0e0*/  SEL R7, R0, RZ, P1 ;  /* 0x000000ff00077207 */ /* 0x000fe40000800000 */
[----:B------:R-:W-:-:S03]  /*c0f0*/  LOP3.LUT R6, R6, R3, RZ, 0x3c, !PT ;  /* 0x0000000306067212 */ /* 0x000fc600078e3cff */
[----:B0-----:R-:W-:Y:S01]  /*c100*/  IMAD R9, R7, 0x8, R2 ;  /* 0x0000000807097824 */ /* 0x001fe200078e0202 */
[----:B------:R-:W-:Y:S01]  /*c110*/  SHF.L.U32 R4, R6, 0x1f, RZ ;  /* 0x0000001f06047819 */ /* 0x000fe200000006ff */
[----:B-1----:R-:W-:Y:S06]  /*c120*/  @!P0 BRA `(.L_x_309) ;  /* 0x0000000400648947 */ /* 0x002fec0003800000 */
.L_x_325:
        /* <DEDUP_REMOVED lines=9> */
.L_x_326:
        /* <DEDUP_REMOVED lines=9> */
.L_x_327:
[----:B------:R-:W1:Y:S01]  /*c250*/  SYNCS.PHASECHK.TRANS64.TRYWAIT P0, [R9+URZ], R4 ;  /* 0x00000004090075a7 */ /* 0x000e62000800017f */
[----:B------:R-:W-:-:S05]  /*c260*/  VIADD R0, R7, 0x1 ;  /* 0x0000000107007836 */ /* 0x000fca0000000000 */
[----:B------:R-:W-:-:S04]  /*c270*/  ISETP.NE.AND P1, PT, R0, 0x7, PT ;  /* 0x000000070000780c */ /* 0x000fc80003f25270 */
[----:B------:R-:W-:Y:S02]  /*c280*/  SEL R3, RZ, 0x1, P1 ;  /* 0x00000001ff037807 */ /* 0x000fe40000800000 */
[----:B------:R-:W-:Y:S02]  /*c290*/  SEL R7, R0, RZ, P1 ;  /* 0x000000ff00077207 */ /* 0x000fe40000800000 */
[----:B------:R-:W-:-:S03]  /*c2a0*/  LOP3.LUT R11, R6, R3, RZ, 0x3c, !PT ;  /* 0x00000003060b7212 */ /* 0x000fc600078e3cff */
[----:B------:R-:W-:Y:S01]  /*c2b0*/  IMAD R6, R7, 0x8, R2 ;  /* 0x0000000807067824 */ /* 0x000fe200078e0202 */
[----:B0-----:R-:W-:Y:S01]  /*c2c0*/  SHF.L.U32 R5, R11, 0x1f, RZ ;  /* 0x0000001f0b057819 */ /* 0x001fe200000006ff */
[----:B-1----:R-:W-:Y:S06]  /*c2d0*/  @!P0 BRA `(.L_x_312) ;  /* 0x0000000400348947 */ /* 0x002fec0003800000 */
.L_x_328:
[----:B------:R-:W1:Y:S01]  /*c2e0*/  SYNCS.PHASECHK.TRANS64.TRYWAIT P0, [R6+URZ], R5 ;  /* 0x00000005060075a7 */ /* 0x000e62000800017f */
[----:B------:R-:W-:-:S05]  /*c2f0*/  VIADD R0, R7, 0x1 ;  /* 0x0000000107007836 */ /* 0x000fca0000000000 */
[----:B------:R-:W-:-:S04]  /*c300*/  ISETP.NE.AND P1, PT, R0, 0x7, PT ;  /* 0x000000070000780c */ /* 0x000fc80003f25270 */
[----:B0-----:R-:W-:Y:S02]  /*c310*/  SEL R4, RZ, 0x1, P1 ;  /* 0x00000001ff047807 */ /* 0x001fe40000800000 */
[----:B------:R-:W-:Y:S02]  /*c320*/  SEL R3, R0, RZ, P1 ;  /* 0x000000ff00037207 */ /* 0x000fe40000800000 */
[----:B------:R-:W-:Y:S01]  /*c330*/  LOP3.LUT R0, R11, R4, RZ, 0x3c, !PT ;  /* 0x000000040b007212 */ /* 0x000fe200078e3cff */
[----:B-1----:R-:W-:Y:S06]  /*c340*/  @!P0 BRA `(.L_x_313) ;  /* 0x00000004002c8947 */ /* 0x002fec0003800000 */
.L_x_329:
[----:B------:R-:W-:Y:S01]  /*c350*/  IMAD R3, R3, 0x8, R2 ;  /* 0x0000000803037824 */ /* 0x000fe200078e0202 */
[----:B------:R-:W-:-:S07]  /*c360*/  SHF.L.U32 R0, R0, 0x1f, RZ ;  /* 0x0000001f00007819 */ /* 0x000fce00000006ff */
.L_x_314:
[----:B-1----:R1:W2:Y:S02]  /*c370*/  SYNCS.PHASECHK.TRANS64.TRYWAIT P0, [R3+URZ], R0 ;  /* 0x00000000030075a7 */ /* 0x0022a4000800017f */
[----:B--2---:R-:W-:Y:S05]  /*c380*/  @!P0 NANOSLEEP.SYNCS 0x989680 ;  /* 0x009896800000895d */ /* 0x004fea0003900000 */
[----:B------:R-:W2:Y:S02]  /*c390*/  @!P0 SYNCS.PHASECHK.TRANS64 P0, [R3+URZ], R0 ;  /* 0x00000000030085a7 */ /* 0x000ea4000800007f */
[----:B--2---:R-:W-:Y:S05]  /*c3a0*/  @!P0 BRA `(.L_x_314) ;  /* 0xfffffffc00f08947 */ /* 0x004fea000383ffff */
.L_x_306:
[----:B------:R-:W-:Y:S05]  /*c3b0*/  BSYNC B0 ;  /* 0x0000000000007941 */ /* 0x000fea0003800000 */
.L_x_305:
[----:B------:R-:W-:Y:S05]  /*c3c0*/  EXIT ;  /* 0x000000000000794d */ /* 0x000fea0003800000 */
.L_x_15:
[----:B-1----:R1:W2:Y:S02]  /*c3d0*/  SYNCS.PHASECHK.TRANS64.TRYWAIT P0, [R159+URZ], R0 ;  /* 0x000000009f0075a7 */ /* 0x0022a4000800017f */
[----:B--2---:R-:W-:Y:S05]  /*c3e0*/  @!P0 NANOSLEEP.SYNCS 0x989680 ;  /* 0x009896800000895d */ /* 0x004fea0003900000 */
[----:B------:R-:W2:Y:S02]  /*c3f0*/  @!P0 SYNCS.PHASECHK.TRANS64 P0, [R159+URZ], R0 ;  /* 0x000000009f0085a7 */ /* 0x000ea4000800007f */
[----:B--2---:R-:W-:Y:S05]  /*c400*/  @!P0 BRA `(.L_x_15) ;  /* 0xfffffffc00f08947 */ /* 0x004fea000383ffff */
[----:B------:R-:W-:Y:S05]  /*c410*/  BRA `(.L_x_315) ;  /* 0xffffff5000387947 */ /* 0x000fea000383ffff */
.L_x_20:
[----:B--2---:R2:W3:Y:S02]  /*c420*/  SYNCS.PHASECHK.TRANS64.TRYWAIT P1, [R3+URZ], R0 ;  /* 0x00000000030075a7 */ /* 0x0044e4000802017f */
[----:B---3--:R-:W-:Y:S05]  /*c430*/  @!P1 NANOSLEEP.SYNCS 0x989680 ;  /* 0x009896800000995d */ /* 0x008fea0003900000 */
[----:B------:R-:W3:Y:S02]  /*c440*/  @!P1 SYNCS.PHASECHK.TRANS64 P1, [R3+URZ], R0 ;  /* 0x00000000030095a7 */ /* 0x000ee4000802007f */
[----:B---3--:R-:W-:Y:S05]  /*c450*/  @!P1 BRA `(.L_x_20) ;  /* 0xfffffffc00f09947 */ /* 0x008fea000383ffff */
[----:B------:R-:W-:Y:S05]  /*c460*/  BRA `(.L_x_19) ;  /* 0xffffff5000a47947 */ /* 0x000fea000383ffff */
.L_x_25:
[----:B--2---:R-:W-:-:S04]  /*c470*/  IMAD.U32 R4, RZ, RZ, UR6 ;  /* 0x00000006ff047e24 */ /* 0x004fc8000f8e00ff */
[----:B------:R2:W3:Y:S03]  /*c480*/  SYNCS.PHASECHK.TRANS64.TRYWAIT P1, [R4+URZ], R3 ;  /* 0x00000003040075a7 */ /* 0x0004e6000802017f */
[----:B---3--:R-:W-:Y:S05]  /*c490*/  @!P1 NANOSLEEP.SYNCS 0x989680 ;  /* 0x009896800000995d */ /* 0x008fea0003900000 */
[----:B------:R-:W3:Y:S02]  /*c4a0*/  @!P1 SYNCS.PHASECHK.TRANS64 P1, [R4+URZ], R3 ;  /* 0x00000003040095a7 */ /* 0x000ee4000802007f */
[----:B---3--:R-:W-:Y:S05]  /*c4b0*/  @!P1 BRA `(.L_x_25) ;  /* 0xfffffffc00ec9947 */ /* 0x008fea000383ffff */
[----:B------:R-:W-:Y:S05]  /*c4c0*/  BRA `(.L_x_24) ;  /* 0xffffff5800fc7947 */ /* 0x000fea000383ffff */
.L_x_31:
[----:B-1----:R1:W2:Y:S02]  /*c4d0*/  SYNCS.PHASECHK.TRANS64.TRYWAIT P0, [R159+URZ+0x10], R0 ;  /* 0x000010009f0075a7 */ /* 0x0022a4000800017f */
[----:B--2---:R-:W-:Y:S05]  /*c4e0*/  @!P0 NANOSLEEP.SYNCS 0x989680 ;  /* 0x009896800000895d */ /* 0x004fea0003900000 */
[----:B------:R-:W2:Y:S02]  /*c4f0*/  @!P0 SYNCS.PHASECHK.TRANS64 P0, [R159+URZ+0x10], R0 ;  /* 0x000010009f0085a7 */ /* 0x000ea4000800007f */
[----:B--2---:R-:W-:Y:S05]  /*c500*/  @!P0 BRA `(.L_x_31) ;  /* 0xfffffffc00f08947 */ /* 0x004fea000383ffff */
[----:B------:R-:W-:Y:S05]  /*c510*/  BRA `(.L_x_316) ;  /* 0xffffff6400d07947 */ /* 0x000fea000383ffff */
.L_x_292:
[----:B------:R-:W-:Y:S01]  /*c520*/  BSSY B1, `(.L_x_317) ;  /* 0x0000006000017945 */ /* 0x000fe20003800000 */
[----:B------:R-:W-:-:S07]  /*c530*/  IMAD.MOV.U32 R15, RZ, RZ, -0x1 ;  /* 0xffffffffff0f7424 */ /* 0x000fce00078e00ff */
[----:B-----5:R-:W-:Y:S05]  /*c540*/  WARPSYNC.COLLECTIVE R15, `(.L_x_318) ;  /* 0x000000000f0c7348 */ /* 0x020fea0003c00000 */
[----:B------:R-:W-:Y:S02]  /*c550*/  ELECT P6, UR62, PT ;  /* 0x00000000003e782f */ /* 0x000fe400038c0000 */
[----:B------:R-:W-:Y:S01]  /*c560*/  MOV R14, UR62 ;  /* 0x0000003e000e7c02 */ /* 0x000fe20008000f00 */
[----:B-----5:R-:W-:Y:S10]  /*c570*/  ENDCOLLECTIVE ;  /* 0x000000000000791b */ /* 0x020ff40003800000 */
.L_x_318:
[----:B------:R-:W-:Y:S05]  /*c580*/  BSYNC B1 ;  /* 0x0000000000017941 */ /* 0x000fea0003800000 */
.L_x_317:
[----:B------:R-:W-:Y:S05]  /*c590*/  BRA `(.L_x_319) ;  /* 0xffffffec00087947 */ /* 0x000fea000383ffff */
.L_x_295:
[----:B0-----:R0:W1:Y:S02]  /*c5a0*/  SYNCS.PHASECHK.TRANS64.TRYWAIT P1, [R10+URZ+0x38], R5 ;  /* 0x000038050a0075a7 */ /* 0x001064000802017f */
[----:B-1----:R-:W-:Y:S05]  /*c5b0*/  @!P1 NANOSLEEP.SYNCS 0x989680 ;  /* 0x009896800000995d */ /* 0x002fea0003900000 */
[----:B------:R-:W1:Y:S02]  /*c5c0*/  @!P1 SYNCS.PHASECHK.TRANS64 P1, [R10+URZ+0x38], R5 ;  /* 0x000038050a0095a7 */ /* 0x000e64000802007f */
[----:B-1----:R-:W-:Y:S05]  /*c5d0*/  @!P1 BRA `(.L_x_295) ;  /* 0xfffffffc00f09947 */ /* 0x002fea000383ffff */
[----:B------:R-:W-:Y:S05]  /*c5e0*/  BRA `(.L_x_320) ;  /* 0xffffffec003c7947 */ /* 0x000fea000383ffff */
.L_x_304:
[----:B------:R-:W-:Y:S01]  /*c5f0*/  BSSY B0, `(.L_x_321) ;  /* 0x0000006000007945 */ /* 0x000fe20003800000 */
[----:B------:R-:W-:-:S07]  /*c600*/  IMAD.MOV.U32 R15, RZ, RZ, -0x1 ;  /* 0xffffffffff0f7424 */ /* 0x000fce00078e00ff */
[----:B-----5:R-:W-:Y:S05]  /*c610*/  WARPSYNC.COLLECTIVE R15, `(.L_x_322) ;  /* 0x000000000f0c7348 */ /* 0x020fea0003c00000 */
[----:B------:R-:W-:Y:S02]  /*c620*/  ELECT P6, UR62, PT ;  /* 0x00000000003e782f */ /* 0x000fe400038c0000 */
[----:B------:R-:W-:Y:S01]  /*c630*/  MOV R14, UR62 ;  /* 0x0000003e000e7c02 */ /* 0x000fe20008000f00 */
[----:B-----5:R-:W-:Y:S10]  /*c640*/  ENDCOLLECTIVE ;  /* 0x000000000000791b */ /* 0x020ff40003800000 */
.L_x_322:
[----:B------:R-:W-:Y:S05]  /*c650*/  BSYNC B0 ;  /* 0x0000000000007941 */ /* 0x000fea0003800000 */
.L_x_321:
[----:B------:R-:W-:Y:S05]  /*c660*/  BRA `(.L_x_323) ;  /* 0xfffffff800387947 */ /* 0x000fea000383ffff */
.L_x_308:
[----:B0-----:R0:W1:Y:S02]  /*c670*/  SYNCS.PHASECHK.TRANS64.TRYWAIT P0, [R9+URZ], R4 ;  /* 0x00000004090075a7 */ /* 0x001064000800017f */
[----:B-1----:R-:W-:Y:S05]  /*c680*/  @!P0 NANOSLEEP.SYNCS 0x989680 ;  /* 0x009896800000895d */ /* 0x002fea0003900000 */
[----:B------:R-:W1:Y:S02]  /*c690*/  @!P0 SYNCS.PHASECHK.TRANS64 P0, [R9+URZ], R4 ;  /* 0x00000004090085a7 */ /* 0x000e64000800007f */
[----:B-1----:R-:W-:Y:S05]  /*c6a0*/  @!P0 BRA `(.L_x_308) ;  /* 0xfffffffc00f08947 */ /* 0x002fea000383ffff */
[----:B------:R-:W-:Y:S05]  /*c6b0*/  BRA `(.L_x_324) ;  /* 0xfffffff800787947 */ /* 0x000fea000383ffff */
.L_x_309:
[----:B0-----:R0:W1:Y:S02]  /*c6c0*/  SYNCS.PHASECHK.TRANS64.TRYWAIT P0, [R8+URZ], R5 ;  /* 0x00000005080075a7 */ /* 0x001064000800017f */
[----:B-1----:R-:W-:Y:S05]  /*c6d0*/  @!P0 NANOSLEEP.SYNCS 0x989680 ;  /* 0x009896800000895d */ /* 0x002fea0003900000 */
[----:B------:R-:W1:Y:S02]  /*c6e0*/  @!P0 SYNCS.PHASECHK.TRANS64 P0, [R8+URZ], R5 ;  /* 0x00000005080085a7 */ /* 0x000e64000800007f */
[----:B-1----:R-:W-:Y:S05]  /*c6f0*/  @!P0 BRA `(.L_x_309) ;  /* 0xfffffffc00f08947 */ /* 0x002fea000383ffff */
[----:B------:R-:W-:Y:S05]  /*c700*/  BRA `(.L_x_325) ;  /* 0xfffffff800887947 */ /* 0x000fea000383ffff */
.L_x_310:
[----:B0-----:R0:W1:Y:S02]  /*c710*/  SYNCS.PHASECHK.TRANS64.TRYWAIT P0, [R9+URZ], R4 ;  /* 0x00000004090075a7 */ /* 0x001064000800017f */
[----:B-1----:R-:W-:Y:S05]  /*c720*/  @!P0 NANOSLEEP.SYNCS 0x989680 ;  /* 0x009896800000895d */ /* 0x002fea0003900000 */
[----:B------:R-:W1:Y:S02]  /*c730*/  @!P0 SYNCS.PHASECHK.TRANS64 P0, [R9+URZ], R4 ;  /* 0x00000004090085a7 */ /* 0x000e64000800007f */
[----:B-1----:R-:W-:Y:S05]  /*c740*/  @!P0 BRA `(.L_x_310) ;  /* 0xfffffffc00f08947 */ /* 0x002fea000383ffff */
[----:B------:R-:W-:Y:S05]  /*c750*/  BRA `(.L_x_326) ;  /* 0xfffffff800987947 */ /* 0x000fea000383ffff */
.L_x_311:
[----:B0-----:R0:W1:Y:S02]  /*c760*/  SYNCS.PHASECHK.TRANS64.TRYWAIT P0, [R8+URZ], R5 ;  /* 0x00000005080075a7 */ /* 0x001064000800017f */
[----:B-1----:R-:W-:Y:S05]  /*c770*/  @!P0 NANOSLEEP.SYNCS 0x989680 ;  /* 0x009896800000895d */ /* 0x002fea0003900000 */
[----:B------:R-:W1:Y:S02]  /*c780*/  @!P0 SYNCS.PHASECHK.TRANS64 P0, [R8+URZ], R5 ;  /* 0x00000005080085a7 */ /* 0x000e64000800007f */
[----:B-1----:R-:W-:Y:S05]  /*c790*/  @!P0 BRA `(.L_x_311) ;  /* 0xfffffffc00f08947 */ /* 0x002fea000383ffff */
[----:B------:R-:W-:Y:S05]  /*c7a0*/  BRA `(.L_x_327) ;  /* 0xfffffff800a87947 */ /* 0x000fea000383ffff */
.L_x_312:
[----:B0-----:R0:W1:Y:S02]  /*c7b0*/  SYNCS.PHASECHK.TRANS64.TRYWAIT P0, [R9+URZ], R4 ;  /* 0x00000004090075a7 */ /* 0x001064000800017f */
[----:B-1----:R-:W-:Y:S05]  /*c7c0*/  @!P0 NANOSLEEP.SYNCS 0x989680 ;  /* 0x009896800000895d */ /* 0x002fea0003900000 */
[----:B------:R-:W1:Y:S02]  /*c7d0*/  @!P0 SYNCS.PHASECHK.TRANS64 P0, [R9+URZ], R4 ;  /* 0x00000004090085a7 */ /* 0x000e64000800007f */
[----:B-1----:R-:W-:Y:S05]  /*c7e0*/  @!P0 BRA `(.L_x_312) ;  /* 0xfffffffc00f08947 */ /* 0x002fea000383ffff */
[----:B------:R-:W-:Y:S05]  /*c7f0*/  BRA `(.L_x_328) ;  /* 0xfffffff800b87947 */ /* 0x000fea000383ffff */
.L_x_313:
[----:B0-----:R0:W1:Y:S02]  /*c800*/  SYNCS.PHASECHK.TRANS64.TRYWAIT P0, [R6+URZ], R5 ;  /* 0x00000005060075a7 */ /* 0x001064000800017f */
[----:B-1----:R-:W-:Y:S05]  /*c810*/  @!P0 NANOSLEEP.SYNCS 0x989680 ;  /* 0x009896800000895d */ /* 0x002fea0003900000 */
[----:B------:R-:W1:Y:S02]  /*c820*/  @!P0 SYNCS.PHASECHK.TRANS64 P0, [R6+URZ], R5 ;  /* 0x00000005060085a7 */ /* 0x000e64000800007f */
[----:B-1----:R-:W-:Y:S05]  /*c830*/  @!P0 BRA `(.L_x_313) ;  /* 0xfffffffc00f08947 */ /* 0x002fea000383ffff */
[----:B------:R-:W-:Y:S05]  /*c840*/  BRA `(.L_x_329) ;  /* 0xfffffff800c07947 */ /* 0x000fea000383ffff */
.L_x_330:
[----:B------:R-:W-:-:S00]  /*c850*/  BRA `(.L_x_330) ;  /* 0xfffffffc00fc7947 */ /* 0x000fc0000383ffff */
[----:B------:R-:W-:-:S00]  /*c860*/  NOP ;  /* 0x0000000000007918 */ /* 0x000fc00000000000 */
        /* <DEDUP_REMOVED lines=9> */
.L_x_331:


//--------------------- .nv.global.init           --------------------------
	.section	.nv.global.init,"aw",@progbits
.nv.global.init:
	.type		$str$22,@object
	.size		$str$22,($str$23 - $str$22)
$str$22:
        /*0000*/ 	.byte	0x6b, 0x5f, 0x74, 0x69, 0x6c, 0x65, 0x5f, 0x63, 0x6f, 0x75, 0x6e, 0x74, 0x20, 0x3e, 0x3d, 0x20
        /*0010*/ 	.byte	0x31, 0x00
	.type		$str$23,@object
	.size		$str$23,(__unnamed_1 - $str$23)
$str$23:
        /*0012*/ 	.byte	0x2f, 0x74, 0x6d, 0x70, 0x2f, 0x63, 0x75, 0x74, 0x6c, 0x61, 0x73, 0x73, 0x5f, 0x73, 0x77, 0x65
        /*0022*/ 	.byte	0x65, 0x70, 0x5f, 0x73, 0x72, 0x63, 0x2f, 0x69, 0x6e, 0x63, 0x6c, 0x75, 0x64, 0x65, 0x2f, 0x63
        /*0032*/ 	.byte	0x75, 0x74, 0x6c, 0x61, 0x73, 0x73, 0x2f, 0x67, 0x65, 0x6d, 0x6d, 0x2f, 0x63, 0x6f, 0x6c, 0x6c
        /*0042*/ 	.byte	0x65, 0x63, 0x74, 0x69, 0x76, 0x65, 0x2f, 0x73, 0x6d, 0x39, 0x30, 0x5f, 0x6d, 0x6d, 0x61, 0x5f
        /*0052*/ 	.byte	0x74, 0x6d, 0x61, 0x5f, 0x67, 0x6d, 0x6d, 0x61, 0x5f, 0x73, 0x73, 0x5f, 0x77, 0x61, 0x72, 0x70
        /*0062*/ 	.byte	0x73, 0x70, 0x65, 0x63, 0x69, 0x61, 0x6c, 0x69, 0x7a, 0x65, 0x64, 0x2e, 0x68, 0x70, 0x70, 0x00
	.type		__unnamed_1,@object
	.size		__unnamed_1,(.L_0 - __unnamed_1)
__unnamed_1:
        /*0072*/ 	.byte	0x76, 0x6f, 0x69, 0x64, 0x20, 0x63, 0x75, 0x74, 0x6c, 0x61, 0x73, 0x73, 0x3a, 0x3a, 0x67, 0x65
        /* <DEDUP_REMOVED lines=176> */
        /*0b82*/ 	.byte	0x65, 0x3a, 0x3a, 0x69, 0x64, 0x65, 0x6e, 0x74, 0x69, 0x74, 0x79, 0x5d, 0x00
.L_0:


//--------------------- .nv.shared._ZN7cutlass13device_kernelINS_4gemm6kernel13GemmUniversalIN4cute5tupleIJiiiiEEENS1_10collective13CollectiveMmaINS1_34MainloopSm90TmaGmmaWarpSpecializedILi7ENS5_IJNS4_1CILi1EEESB_SB_EEENS1_32KernelTmaWarpSpecializedPingpongEEENS5_IJNSA_ILi64EEENSA_ILi256EEENSA_ILi128EEEEEENS_10tfloat32_tENS5_IJlSB_lEEESJ_SK_NS4_8TiledMMAINS4_8MMA_AtomIJNS4_4SM904GMMA30MMA_64x256x8_F32TF32TF32_SS_TNILNSO_7ScaleInE1ELSQ_1EEEEEENS4_6LayoutISC_NS5_IJNSA_ILi0EEESU_SU_EEEEENS5_IJNS4_10UnderscoreESX_SX_EEEEENS4_13SM90_TMA_LOADENS4_14ComposedLayoutINS4_7SwizzleILi3ELi4ELi3EEENS4_18smem_ptr_flag_bitsILi32EEENST_INS5_IJNSA_ILi8EEENSA_ILi32EEEEEENS5_IJS17_SB_EEEEEEEvNS4_8identityES10_S1B_vS1C_EENS_8epilogue10collective6detail29Sm90TmaWarpSpecializedAdapterINS1F_15DefaultEpilogueISJ_SK_SK_NS1E_6thread17LinearCombinationISJ_Li1EffLNS1J_9ScaleType4KindE0ELNS_15FloatRoundStyleE2ESJ_EENS1_15EpilogueDefaultEEEEEvvEEEEvNT_6ParamsE --------------------------
	.section	.nv.shared._ZN7cutlass13device_kernelINS_4gemm6kernel13GemmUniversalIN4cute5tupleIJiiiiEEENS1_10collective13CollectiveMmaINS1_34MainloopSm90TmaGmmaWarpSpecializedILi7ENS5_IJNS4_1CILi1EEESB_SB_EEENS1_32KernelTmaWarpSpecializedPingpongEEENS5_IJNSA_ILi64EEENSA_ILi256EEENSA_ILi128EEEEEENS_10tfloat32_tENS5_IJlSB_lEEESJ_SK_NS4_8TiledMMAINS4_8MMA_AtomIJNS4_4SM904GMMA30MMA_64x256x8_F32TF32TF32_SS_TNILNSO_7ScaleInE1ELSQ_1EEEEEENS4_6LayoutISC_NS5_IJNSA_ILi0EEESU_SU_EEEEENS5_IJNS4_10UnderscoreESX_SX_EEEEENS4_13SM90_TMA_LOADENS4_14ComposedLayoutINS4_7SwizzleILi3ELi4ELi3EEENS4_18smem_ptr_flag_bitsILi32EEENST_INS5_IJNSA_ILi8EEENSA_ILi32EEEEEENS5_IJS17_SB_EEEEEEEvNS4_8identityES10_S1B_vS1C_EENS_8epilogue10collective6detail29Sm90TmaWarpSpecializedAdapterINS1F_15DefaultEpilogueISJ_SK_SK_NS1E_6thread17LinearCombinationISJ_Li1EffLNS1J_9ScaleType4KindE0ELNS_15FloatRoundStyleE2ESJ_EENS1_15EpilogueDefaultEEEEEvvEEEEvNT_6ParamsE,"aw",@nobits
	.sectionflags	@""
	.align	16
	.zero		1024


//--------------------- .nv.shared.reserved.0     --------------------------
	.section	.nv.shared.reserved.0,"aw",@nobits
	.weak		__nv_reservedSMEM_offset_0_alias
	.size		__nv_reservedSMEM_offset_0_alias, 0, 0
	.other		__nv_reservedSMEM_offset_0_alias,@"STO_CUDA_RESERVED_SHARED STV_DEFAULT"
__nv_reservedSMEM_offset_0_alias:
	.zero		0


//--------------------- .nv.global                --------------------------
	.section	.nv.global,"aw",@nobits
.nv.global:
	.type		_ZN40_INTERNAL_536940e8_4_k_cu_8431d210_278204cute1_E,@object
	.size		_ZN40_INTERNAL_536940e8_4_k_cu_8431d210_278204cute1_E,(_ZN40_INTERNAL_536940e8_4_k_cu_8431d210_278204cuda3std3__45__cpo6cbeginE - _ZN40_INTERNAL_536940e8_4_k_cu_8431d210_278204cute1_E)
_ZN40_INTERNAL_536940e8_4_k_cu_8431d210_278204cute1_E:
	.zero		1
	.type		_ZN40_INTERNAL_536940e8_4_k_cu_8431d210_278204cuda3std3__45__cpo6cbeginE,@object
	.size		_ZN40_INTERNAL_536940e8_4_k_cu_8431d210_278204cuda3std3__45__cpo6cbeginE,(_ZN40_INTERNAL_536940e8_4_k_cu_8431d210_278204cuda3std3__48in_placeE - _ZN40_INTERNAL_536940e8_4_k_cu_8431d210_278204cuda3std3__45__cpo6cbeginE)
_ZN40_INTERNAL_536940e8_4_k_cu_8431d210_278204cuda3std3__45__cpo6cbeginE:
	.zero		1
	.type		_ZN40_INTERNAL_536940e8_4_k_cu_8431d210_278204cuda3std3__48in_placeE,@object
	.size		_ZN40_INTERNAL_536940e8_4_k_cu_8431d210_278204cuda3std3__48in_placeE,(_ZN40_INTERNAL_536940e8_4_k_cu_8431d210_278204cuda3std6ranges3__45__cpo9iter_moveE - _ZN40_INTERNAL_536940e8_4_k_cu_8431d210_278204cuda3std3__48in_placeE)
_ZN40_INTERNAL_536940e8_4_k_cu_8431d210_278204cuda3std3__48in_placeE:
	.zero		1
	.type		_ZN40_INTERNAL_536940e8_4_k_cu_8431d210_278204cuda3std6ranges3__45__cpo9iter_moveE,@object
	.size		_ZN40_INTERNAL_536940e8_4_k_cu_8431d210_278204cuda3std6ranges3__45__cpo9iter_moveE,(_ZN40_INTERNAL_536940e8_4_k_cu_8431d210_278204cuda3std3__45__cpo5beginE - _ZN40_INTERNAL_536940e8_4_k_cu_8431d210_278204cuda3std6ranges3__45__cpo9iter_moveE)
_ZN40_INTERNAL_536940e8_4_k_cu_8431d210_278204cuda3std6ranges3__45__cpo9iter_moveE:
	.zero		1
	.type		_ZN40_INTERNAL_536940e8_4_k_cu_8431d210_278204cuda3std3__45__cpo5beginE,@object
	.size		_ZN40_INTERNAL_536940e8_4_k_cu_8431d210_278204cuda3std3__45__cpo5beginE,(_ZN40_INTERNAL_536940e8_4_k_cu_8431d210_278204cuda3std3__442_GLOBAL__N__536940e8_4_k_cu_8431d210_278206ignoreE - _ZN40_INTERNAL_536940e8_4_k_cu_8431d210_278204cuda3std3__45__cpo5beginE)
_ZN40_INTERNAL_536940e8_4_k_cu_8431d210_278204cuda3std3__45__cpo5beginE:
	.zero		1
	.type		_ZN40_INTERNAL_536940e8_4_k_cu_8431d210_278204cuda3std3__442_GLOBAL__N__536940e8_4_k_cu_8431d210_278206ignoreE,@object
	.size		_ZN40_INTERNAL_536940e8_4_k_cu_8431d210_278204cuda3std3__442_GLOBAL__N__536940e8_4_k_cu_8431d210_278206ignoreE,(_ZN40_INTERNAL_536940e8_4_k_cu_8431d210_278204cute7productE - _ZN40_INTERNAL_536940e8_4_k_cu_8431d210_278204cuda3std3__442_GLOBAL__N__536940e8_4_k_cu_8431d210_278206ignoreE)
_ZN40_INTERNAL_536940e8_4_k_cu_8431d210_278204cuda3std3__442_GLOBAL__N__536940e8_4_k_cu_8431d210_278206ignoreE:
	.zero		1
	.type		_ZN40_INTERNAL_536940e8_4_k_cu_8431d210_278204cute7productE,@object
	.size		_ZN40_INTERNAL_536940e8_4_k_cu_8431d210_278204cute7productE,(_ZN40_INTERNAL_536940e8_4_k_cu_8431d210_278204cuda3std3__45__cpo3endE - _ZN40_INTERNAL_536940e8_4_k_cu_8431d210_278204cute7productE)
_ZN40_INTERNAL_536940e8_4_k_cu_8431d210_278204cute7productE:
	.zero		1
	.type		_ZN40_INTERNAL_536940e8_4_k_cu_8431d210_278204cuda3std3__45__cpo3endE,@object
	.size		_ZN40_INTERNAL_536940e8_4_k_cu_8431d210_278204cuda3std3__45__cpo3endE,(_ZN40_INTERNAL_536940e8_4_k_cu_8431d210_278204cuda3std3__419piecewise_constructE - _ZN40_INTERNAL_536940e8_4_k_cu_8431d210_278204cuda3std3__45__cpo3endE)
_ZN40_INTERNAL_536940e8_4_k_cu_8431d210_278204cuda3std3__45__cpo3endE:
	.zero		1
	.type		_ZN40_INTERNAL_536940e8_4_k_cu_8431d210_278204cuda3std3__419piecewise_constructE,@object
	.size		_ZN40_INTERNAL_536940e8_4_k_cu_8431d210_278204cuda3std3__419piecewise_constructE,(_ZN40_INTERNAL_536940e8_4_k_cu_8431d210_278204cuda3std3__45__cpo4cendE - _ZN40_INTERNAL_536940e8_4_k_cu_8431d210_278204cuda3std3__419piecewise_constructE)
_ZN40_INTERNAL_536940e8_4_k_cu_8431d210_278204cuda3std3__419piecewise_constructE:
	.zero		1
	.type		_ZN40_INTERNAL_536940e8_4_k_cu_8431d210_278204cuda3std3__45__cpo4cendE,@object
	.size		_ZN40_INTERNAL_536940e8_4_k_cu_8431d210_278204cuda3std3__45__cpo4cendE,(_ZN40_INTERNAL_536940e8_4_k_cu_8431d210_278204cuda3std6ranges3__45__cpo4swapE - _ZN40_INTERNAL_536940e8_4_k_cu_8431d210_278204cuda3std3__45__cpo4cendE)
_ZN40_INTERNAL_536940e8_4_k_cu_8431d210_278204cuda3std3__45__cpo4cendE:
	.zero		1
	.type		_ZN40_INTERNAL_536940e8_4_k_cu_8431d210_278204cuda3std6ranges3__45__cpo4swapE,@object
	.size		_ZN40_INTERNAL_536940e8_4_k_cu_8431d210_278204cuda3std6ranges3__45__cpo4swapE,(.L_8 - _ZN40_INTERNAL_536940e8_4_k_cu_8431d210_278204cuda3std6ranges3__45__cpo4swapE)
_ZN40_INTERNAL_536940e8_4_k_cu_8431d210_278204cuda3std6ranges3__45__cpo4swapE:
	.zero		1
.L_8:


//--------------------- .nv.constant0._ZN7cutlass13device_kernelINS_4gemm6kernel13GemmUniversalIN4cute5tupleIJiiiiEEENS1_10collective13CollectiveMmaINS1_34MainloopSm90TmaGmmaWarpSpecializedILi7ENS5_IJNS4_1CILi1EEESB_SB_EEENS1_32KernelTmaWarpSpecializedPingpongEEENS5_IJNSA_ILi64EEENSA_ILi256EEENSA_ILi128EEEEEENS_10tfloat32_tENS5_IJlSB_lEEESJ_SK_NS4_8TiledMMAINS4_8MMA_AtomIJNS4_4SM904GMMA30MMA_64x256x8_F32TF32TF32_SS_TNILNSO_7ScaleInE1ELSQ_1EEEEEENS4_6LayoutISC_NS5_IJNSA_ILi0EEESU_SU_EEEEENS5_IJNS4_10UnderscoreESX_SX_EEEEENS4_13SM90_TMA_LOADENS4_14ComposedLayoutINS4_7SwizzleILi3ELi4ELi3EEENS4_18smem_ptr_flag_bitsILi32EEENST_INS5_IJNSA_ILi8EEENSA_ILi32EEEEEENS5_IJS17_SB_EEEEEEEvNS4_8identityES10_S1B_vS1C_EENS_8epilogue10collective6detail29Sm90TmaWarpSpecializedAdapterINS1F_15DefaultEpilogueISJ_SK_SK_NS1E_6thread17LinearCombinationISJ_Li1EffLNS1J_9ScaleType4KindE0ELNS_15FloatRoundStyleE2ESJ_EENS1_15EpilogueDefaultEEEEEvvEEEEvNT_6ParamsE --------------------------
	.section	.nv.constant0._ZN7cutlass13device_kernelINS_4gemm6kernel13GemmUniversalIN4cute5tupleIJiiiiEEENS1_10collective13CollectiveMmaINS1_34MainloopSm90TmaGmmaWarpSpecializedILi7ENS5_IJNS4_1CILi1EEESB_SB_EEENS1_32KernelTmaWarpSpecializedPingpongEEENS5_IJNSA_ILi64EEENSA_ILi256EEENSA_ILi128EEEEEENS_10tfloat32_tENS5_IJlSB_lEEESJ_SK_NS4_8TiledMMAINS4_8MMA_AtomIJNS4_4SM904GMMA30MMA_64x256x8_F32TF32TF32_SS_TNILNSO_7ScaleInE1ELSQ_1EEEEEENS4_6LayoutISC_NS5_IJNSA_ILi0EEESU_SU_EEEEENS5_IJNS4_10UnderscoreESX_SX_EEEEENS4_13SM90_TMA_LOADENS4_14ComposedLayoutINS4_7SwizzleILi3ELi4ELi3EEENS4_18smem_ptr_flag_bitsILi32EEENST_INS5_IJNSA_ILi8EEENSA_ILi32EEEEEENS5_IJS17_SB_EEEEEEEvNS4_8identityES10_S1B_vS1C_EENS_8epilogue10collective6detail29Sm90TmaWarpSpecializedAdapterINS1F_15DefaultEpilogueISJ_SK_SK_NS1E_6thread17LinearCombinationISJ_Li1EffLNS1J_9ScaleType4KindE0ELNS_15FloatRoundStyleE2ESJ_EENS1_15EpilogueDefaultEEEEEvvEEEEvNT_6ParamsE,"a",@progbits
	.sectionflags	@""
	.align	4
.nv.constant0._ZN7cutlass13device_kernelINS_4gemm6kernel13GemmUniversalIN4cute5tupleIJiiiiEEENS1_10collective13CollectiveMmaINS1_34MainloopSm90TmaGmmaWarpSpecializedILi7ENS5_IJNS4_1CILi1EEESB_SB_EEENS1_32KernelTmaWarpSpecializedPingpongEEENS5_IJNSA_ILi64EEENSA_ILi256EEENSA_ILi128EEEEEENS_10tfloat32_tENS5_IJlSB_lEEESJ_SK_NS4_8TiledMMAINS4_8MMA_AtomIJNS4_4SM904GMMA30MMA_64x256x8_F32TF32TF32_SS_TNILNSO_7ScaleInE1ELSQ_1EEEEEENS4_6LayoutISC_NS5_IJNSA_ILi0EEESU_SU_EEEEENS5_IJNS4_10UnderscoreESX_SX_EEEEENS4_13SM90_TMA_LOADENS4_14ComposedLayoutINS4_7SwizzleILi3ELi4ELi3EEENS4_18smem_ptr_flag_bitsILi32EEENST_INS5_IJNSA_ILi8EEENSA_ILi32EEEEEENS5_IJS17_SB_EEEEEEEvNS4_8identityES10_S1B_vS1C_EENS_8epilogue10collective6detail29Sm90TmaWarpSpecializedAdapterINS1F_15DefaultEpilogueISJ_SK_SK_NS1E_6thread17LinearCombinationISJ_Li1EffLNS1J_9ScaleType4KindE0ELNS_15FloatRoundStyleE2ESJ_EENS1_15EpilogueDefaultEEEEEvvEEEEvNT_6ParamsE:
	.zero		1664


//--------------------- SYMBOLS --------------------------

	.type		.nv.reservedSmem.offset0,@object
	.size		.nv.reservedSmem.offset0,0x4
	.type		__assertfail,@function
